//
// Generated by NVIDIA NVVM Compiler
//
// Compiler Build ID: CL-36424714
// Cuda compilation tools, release 13.0, V13.0.88
// Based on NVVM 20.0.0
//

.version 9.0
.target sm_100
.address_size 64

	// .globl	fa_v5_kernel
// _ZZ12fa_v5_kernelE6smem_q has been demoted
// _ZZ12fa_v5_kernelE6smem_k has been demoted
// _ZZ12fa_v5_kernelE6smem_v has been demoted
// _ZZ12fa_v5_kernelE6smem_s has been demoted

.visible .entry fa_v5_kernel(
	.param .u64 .ptr .align 1 fa_v5_kernel_param_0,
	.param .u64 .ptr .align 1 fa_v5_kernel_param_1,
	.param .u64 .ptr .align 1 fa_v5_kernel_param_2,
	.param .u64 .ptr .align 1 fa_v5_kernel_param_3,
	.param .u32 fa_v5_kernel_param_4,
	.param .u32 fa_v5_kernel_param_5,
	.param .u32 fa_v5_kernel_param_6,
	.param .u32 fa_v5_kernel_param_7,
	.param .f32 fa_v5_kernel_param_8
)
.maxntid 256
{
	.local .align 16 .b8 	__local_depot0[256];
	.reg .b64 	%SP;
	.reg .b64 	%SPL;
	.reg .pred 	%p<52>;
	.reg .b16 	%rs<30>;
	.reg .b32 	%r<426>;
	.reg .b32 	%f<480>;
	.reg .b64 	%rd<65>;
	// demoted variable
	.shared .align 2 .b8 _ZZ12fa_v5_kernelE6smem_q[8192];
	// demoted variable
	.shared .align 2 .b8 _ZZ12fa_v5_kernelE6smem_k[8192];
	// demoted variable
	.shared .align 2 .b8 _ZZ12fa_v5_kernelE6smem_v[16384];
	// demoted variable
	.shared .align 4 .b8 _ZZ12fa_v5_kernelE6smem_s[16384];
	mov.u64 	%SPL, __local_depot0;
	ld.param.u64 	%rd9, [fa_v5_kernel_param_0];
	ld.param.u32 	%r108, [fa_v5_kernel_param_5];
	ld.param.u32 	%r106, [fa_v5_kernel_param_6];
	ld.param.u32 	%r107, [fa_v5_kernel_param_7];
	cvta.to.global.u64 	%rd1, %rd9;
	add.u64 	%rd2, %SPL, 0;
	mov.u32 	%r109, %ctaid.z;
	mov.u32 	%r110, %ctaid.y;
	mov.u32 	%r111, %ctaid.x;
	mov.u32 	%r112, %tid.x;
	shr.u32 	%r399, %r112, 5;
	and.b32  	%r2, %r112, 31;
	mov.f32 	%f229, 0f00000000;
	st.local.v4.f32 	[%rd2], {%f229, %f229, %f229, %f229};
	st.local.v4.f32 	[%rd2+16], {%f229, %f229, %f229, %f229};
	st.local.v4.f32 	[%rd2+32], {%f229, %f229, %f229, %f229};
	st.local.v4.f32 	[%rd2+48], {%f229, %f229, %f229, %f229};
	st.local.v4.f32 	[%rd2+64], {%f229, %f229, %f229, %f229};
	st.local.v4.f32 	[%rd2+80], {%f229, %f229, %f229, %f229};
	st.local.v4.f32 	[%rd2+96], {%f229, %f229, %f229, %f229};
	st.local.v4.f32 	[%rd2+112], {%f229, %f229, %f229, %f229};
	st.local.v4.f32 	[%rd2+128], {%f229, %f229, %f229, %f229};
	st.local.v4.f32 	[%rd2+144], {%f229, %f229, %f229, %f229};
	st.local.v4.f32 	[%rd2+160], {%f229, %f229, %f229, %f229};
	st.local.v4.f32 	[%rd2+176], {%f229, %f229, %f229, %f229};
	st.local.v4.f32 	[%rd2+192], {%f229, %f229, %f229, %f229};
	st.local.v4.f32 	[%rd2+208], {%f229, %f229, %f229, %f229};
	st.local.v4.f32 	[%rd2+224], {%f229, %f229, %f229, %f229};
	st.local.v4.f32 	[%rd2+240], {%f229, %f229, %f229, %f229};
	shl.b32 	%r3, %r111, 6;
	add.s32 	%r113, %r3, 64;
	min.s32 	%r4, %r113, %r106;
	sub.s32 	%r5, %r4, %r3;
	mad.lo.s32 	%r114, %r108, %r109, %r110;
	mul.lo.s32 	%r115, %r114, %r106;
	mul.lo.s32 	%r116, %r115, %r107;
	cvt.s64.s32 	%rd3, %r116;
	setp.ge.s32 	%p1, %r399, %r5;
	@%p1 bra 	$L__BB0_6;
	shl.b32 	%r117, %r2, 1;
	mov.u32 	%r118, _ZZ12fa_v5_kernelE6smem_q;
	add.s32 	%r6, %r118, %r117;
	not.b32 	%r119, %r399;
	add.s32 	%r7, %r4, %r119;
	and.b32  	%r120, %r7, 24;
	setp.eq.s32 	%p2, %r120, 24;
	@%p2 bra 	$L__BB0_4;
	shr.u32 	%r122, %r7, 3;
	add.s32 	%r123, %r122, 1;
	and.b32  	%r8, %r123, 3;
	mov.b32 	%r398, 0;
$L__BB0_3:
	.pragma "nounroll";
	ld.param.u32 	%r390, [fa_v5_kernel_param_7];
	shl.b32 	%r124, %r399, 6;
	add.s32 	%r125, %r6, %r124;
	add.s32 	%r126, %r3, %r399;
	mad.lo.s32 	%r127, %r126, %r390, %r2;
	cvt.s64.s32 	%rd11, %r127;
	add.s64 	%rd12, %rd11, %rd3;
	shl.b64 	%rd13, %rd12, 1;
	add.s64 	%rd14, %rd1, %rd13;
	ld.global.nc.u16 	%rs5, [%rd14];
	st.shared.u16 	[%r125], %rs5;
	add.s32 	%r399, %r399, 8;
	add.s32 	%r398, %r398, 1;
	setp.ne.s32 	%p3, %r398, %r8;
	@%p3 bra 	$L__BB0_3;
$L__BB0_4:
	sub.s32 	%r128, %r7, %r3;
	setp.lt.u32 	%p4, %r128, 24;
	@%p4 bra 	$L__BB0_6;
$L__BB0_5:
	ld.param.u32 	%r391, [fa_v5_kernel_param_7];
	shl.b32 	%r129, %r399, 6;
	add.s32 	%r130, %r6, %r129;
	add.s32 	%r131, %r3, %r399;
	mad.lo.s32 	%r132, %r131, %r391, %r2;
	cvt.s64.s32 	%rd15, %r132;
	add.s64 	%rd16, %rd15, %rd3;
	shl.b64 	%rd17, %rd16, 1;
	add.s64 	%rd18, %rd1, %rd17;
	ld.global.nc.u16 	%rs6, [%rd18];
	st.shared.u16 	[%r130], %rs6;
	add.s32 	%r133, %r131, 8;
	mad.lo.s32 	%r134, %r133, %r391, %r2;
	cvt.s64.s32 	%rd19, %r134;
	add.s64 	%rd20, %rd19, %rd3;
	shl.b64 	%rd21, %rd20, 1;
	add.s64 	%rd22, %rd1, %rd21;
	ld.global.nc.u16 	%rs7, [%rd22];
	st.shared.u16 	[%r130+512], %rs7;
	add.s32 	%r135, %r131, 16;
	mad.lo.s32 	%r136, %r135, %r391, %r2;
	cvt.s64.s32 	%rd23, %r136;
	add.s64 	%rd24, %rd23, %rd3;
	shl.b64 	%rd25, %rd24, 1;
	add.s64 	%rd26, %rd1, %rd25;
	ld.global.nc.u16 	%rs8, [%rd26];
	st.shared.u16 	[%r130+1024], %rs8;
	add.s32 	%r137, %r131, 24;
	mad.lo.s32 	%r138, %r137, %r391, %r2;
	cvt.s64.s32 	%rd27, %r138;
	add.s64 	%rd28, %rd27, %rd3;
	shl.b64 	%rd29, %rd28, 1;
	add.s64 	%rd30, %rd1, %rd29;
	ld.global.nc.u16 	%rs9, [%rd30];
	st.shared.u16 	[%r130+1536], %rs9;
	add.s32 	%r399, %r399, 32;
	setp.lt.s32 	%p5, %r399, %r5;
	@%p5 bra 	$L__BB0_5;
$L__BB0_6:
	ld.param.u32 	%r387, [fa_v5_kernel_param_6];
	bar.sync 	0;
	setp.lt.s32 	%p6, %r387, 1;
	mul.wide.u32 	%rd31, %r2, 4;
	add.s64 	%rd4, %rd2, %rd31;
	mov.f32 	%f399, 0f00000000;
	@%p6 bra 	$L__BB0_18;
	mov.b32 	%r404, 0;
	mov.f32 	%f399, 0f00000000;
	mov.f32 	%f398, 0fFF800000;
	shr.u32 	%r40, %r112, 5;
	mov.u32 	%r144, _ZZ12fa_v5_kernelE6smem_v;
$L__BB0_8:
	ld.param.u32 	%r388, [fa_v5_kernel_param_6];
	shl.b32 	%r36, %r404, 6;
	add.s32 	%r140, %r36, 64;
	min.s32 	%r37, %r388, %r140;
	sub.s32 	%r38, %r37, %r36;
	and.b32  	%r39, %r404, 1;
	setp.ge.s32 	%p7, %r40, %r38;
	shl.b32 	%r142, %r404, 13;
	and.b32  	%r143, %r142, 8192;
	add.s32 	%r41, %r144, %r143;
	@%p7 bra 	$L__BB0_14;
	ld.param.u32 	%r392, [fa_v5_kernel_param_7];
	shl.b32 	%r145, %r39, 12;
	shl.b32 	%r146, %r40, 6;
	mov.u32 	%r147, %tid.x;
	and.b32  	%r42, %r147, 31;
	shl.b32 	%r148, %r147, 1;
	and.b32  	%r149, %r148, 62;
	or.b32  	%r150, %r146, %r149;
	mov.u32 	%r151, _ZZ12fa_v5_kernelE6smem_k;
	add.s32 	%r152, %r151, %r150;
	add.s32 	%r406, %r152, %r145;
	add.s32 	%r153, %r40, %r36;
	mad.lo.s32 	%r405, %r392, %r153, %r42;
	mov.u32 	%r407, %r40;
$L__BB0_10:
	ld.param.u32 	%r393, [fa_v5_kernel_param_7];
	ld.param.u64 	%rd62, [fa_v5_kernel_param_1];
	cvt.s64.s32 	%rd32, %r405;
	add.s64 	%rd33, %rd32, %rd3;
	cvta.to.global.u64 	%rd34, %rd62;
	shl.b64 	%rd35, %rd33, 1;
	add.s64 	%rd36, %rd34, %rd35;
	ld.global.nc.u16 	%rs10, [%rd36];
	st.shared.u16 	[%r406], %rs10;
	add.s32 	%r407, %r407, 8;
	add.s32 	%r406, %r406, 512;
	shl.b32 	%r154, %r393, 3;
	add.s32 	%r405, %r405, %r154;
	setp.lt.s32 	%p8, %r407, %r38;
	mov.u32 	%r408, %r40;
	@%p8 bra 	$L__BB0_10;
$L__BB0_11:
	ld.param.u32 	%r394, [fa_v5_kernel_param_7];
	shl.b32 	%r155, %r408, 7;
	add.s32 	%r52, %r41, %r155;
	add.s32 	%r156, %r36, %r408;
	mul.lo.s32 	%r53, %r156, %r394;
	mov.u32 	%r409, %r42;
$L__BB0_12:
	ld.param.u64 	%rd63, [fa_v5_kernel_param_2];
	shl.b32 	%r157, %r409, 1;
	add.s32 	%r158, %r52, %r157;
	add.s32 	%r159, %r409, %r53;
	cvt.s64.s32 	%rd37, %r159;
	add.s64 	%rd38, %rd37, %rd3;
	cvta.to.global.u64 	%rd39, %rd63;
	shl.b64 	%rd40, %rd38, 1;
	add.s64 	%rd41, %rd39, %rd40;
	ld.global.nc.u16 	%rs11, [%rd41];
	st.shared.u16 	[%r158], %rs11;
	add.s32 	%r55, %r409, 32;
	setp.lt.u32 	%p9, %r409, 32;
	mov.u32 	%r409, %r55;
	@%p9 bra 	$L__BB0_12;
	add.s32 	%r408, %r408, 8;
	setp.lt.s32 	%p10, %r408, %r38;
	@%p10 bra 	$L__BB0_11;
$L__BB0_14:
	shl.b32 	%r57, %r40, 4;
	mov.u32 	%r160, %ctaid.x;
	shl.b32 	%r161, %r160, 6;
	sub.s32 	%r58, %r4, %r161;
	setp.ge.s32 	%p11, %r57, %r58;
	bar.sync 	0;
	@%p11 bra 	$L__BB0_27;
	mov.u32 	%r410, %r57;
$L__BB0_16:
	setp.lt.s32 	%p12, %r38, 1;
	@%p12 bra 	$L__BB0_26;
	shl.b32 	%r346, %r39, 12;
	mov.u32 	%r347, _ZZ12fa_v5_kernelE6smem_k;
	add.s32 	%r348, %r347, %r346;
	shl.b32 	%r349, %r57, 6;
	mov.u32 	%r350, _ZZ12fa_v5_kernelE6smem_q;
	add.s32 	%r351, %r350, %r349;
	mov.b32 	%r352, 32;
	wmma.load.a.sync.aligned.row.m16n16k16.shared.f16 	{%r353, %r354, %r355, %r356, %r357, %r358, %r359, %r360}, [%r351], %r352;
	wmma.load.b.sync.aligned.col.m16n16k16.shared.f16 	{%r361, %r362, %r363, %r364, %r365, %r366, %r367, %r368}, [%r348], %r352;
	mov.f32 	%f380, 0f00000000;
	wmma.mma.sync.aligned.row.col.m16n16k16.f32.f32 {%f381, %f382, %f383, %f384, %f385, %f386, %f387, %f388}, {%r353, %r354, %r355, %r356, %r357, %r358, %r359, %r360}, {%r361, %r362, %r363, %r364, %r365, %r366, %r367, %r368}, {%f380, %f380, %f380, %f380, %f380, %f380, %f380, %f380};
	add.s32 	%r369, %r351, 32;
	wmma.load.a.sync.aligned.row.m16n16k16.shared.f16 	{%r370, %r371, %r372, %r373, %r374, %r375, %r376, %r377}, [%r369], %r352;
	add.s32 	%r378, %r348, 32;
	wmma.load.b.sync.aligned.col.m16n16k16.shared.f16 	{%r379, %r380, %r381, %r382, %r383, %r384, %r385, %r386}, [%r378], %r352;
	wmma.mma.sync.aligned.row.col.m16n16k16.f32.f32 {%f389, %f390, %f391, %f392, %f393, %f394, %f395, %f396}, {%r370, %r371, %r372, %r373, %r374, %r375, %r376, %r377}, {%r379, %r380, %r381, %r382, %r383, %r384, %r385, %r386}, {%f381, %f382, %f383, %f384, %f385, %f386, %f387, %f388};
	trap;
$L__BB0_18:
	mov.u32 	%r330, %ctaid.x;
	shl.b32 	%r16, %r330, 6;
	sub.s32 	%r17, %r4, %r16;
	mov.u32 	%r331, %tid.x;
	shr.u32 	%r425, %r331, 5;
	setp.ge.s32 	%p47, %r425, %r17;
	@%p47 bra 	$L__BB0_25;
	ld.param.u64 	%rd64, [fa_v5_kernel_param_3];
	and.b32  	%r19, %r331, 31;
	cvta.to.global.u64 	%rd5, %rd64;
	not.b32 	%r333, %r425;
	add.s32 	%r20, %r4, %r333;
	and.b32  	%r334, %r20, 24;
	setp.eq.s32 	%p48, %r334, 24;
	@%p48 bra 	$L__BB0_22;
	ld.param.u32 	%r395, [fa_v5_kernel_param_7];
	shr.u32 	%r335, %r20, 3;
	add.s32 	%r336, %r335, 1;
	and.b32  	%r337, %r336, 3;
	ld.local.f32 	%f374, [%rd4];
	div.rn.f32 	%f372, %f374, %f399;
	// begin inline asm
	{  cvt.rn.f16.f32 %rs26, %f372;}

	// end inline asm
	ld.local.f32 	%f375, [%rd4+128];
	div.rn.f32 	%f373, %f375, %f399;
	// begin inline asm
	{  cvt.rn.f16.f32 %rs27, %f373;}

	// end inline asm
	add.s32 	%r338, %r425, %r16;
	mad.lo.s32 	%r402, %r395, %r338, %r19;
	shl.b32 	%r22, %r395, 3;
	neg.s32 	%r401, %r337;
	shl.b32 	%r339, %r336, 3;
	and.b32  	%r340, %r339, 24;
	or.b32  	%r425, %r425, %r340;
$L__BB0_21:
	.pragma "nounroll";
	cvt.s64.s32 	%rd42, %r402;
	add.s64 	%rd43, %rd42, %rd3;
	shl.b64 	%rd44, %rd43, 1;
	add.s64 	%rd45, %rd5, %rd44;
	st.global.u16 	[%rd45], %rs26;
	st.global.u16 	[%rd45+64], %rs27;
	add.s32 	%r402, %r402, %r22;
	add.s32 	%r401, %r401, 1;
	setp.ne.s32 	%p49, %r401, 0;
	@%p49 bra 	$L__BB0_21;
$L__BB0_22:
	sub.s32 	%r341, %r20, %r16;
	setp.lt.u32 	%p50, %r341, 24;
	@%p50 bra 	$L__BB0_25;
	ld.param.u32 	%r396, [fa_v5_kernel_param_7];
	ld.local.f32 	%f378, [%rd4];
	div.rn.f32 	%f376, %f378, %f399;
	// begin inline asm
	{  cvt.rn.f16.f32 %rs28, %f376;}

	// end inline asm
	ld.local.f32 	%f379, [%rd4+128];
	div.rn.f32 	%f377, %f379, %f399;
	// begin inline asm
	{  cvt.rn.f16.f32 %rs29, %f377;}

	// end inline asm
	add.s32 	%r342, %r425, %r16;
	add.s32 	%r343, %r342, 8;
	mad.lo.s32 	%r424, %r396, %r343, %r19;
	shl.b32 	%r31, %r396, 5;
	add.s32 	%r344, %r342, 16;
	mad.lo.s32 	%r423, %r396, %r344, %r19;
	add.s32 	%r345, %r342, 24;
	mad.lo.s32 	%r422, %r396, %r345, %r19;
	mad.lo.s32 	%r421, %r396, %r342, %r19;
$L__BB0_24:
	cvt.s64.s32 	%rd46, %r421;
	add.s64 	%rd47, %rd46, %rd3;
	shl.b64 	%rd48, %rd47, 1;
	add.s64 	%rd49, %rd5, %rd48;
	st.global.u16 	[%rd49], %rs28;
	st.global.u16 	[%rd49+64], %rs29;
	cvt.s64.s32 	%rd50, %r424;
	add.s64 	%rd51, %rd50, %rd3;
	shl.b64 	%rd52, %rd51, 1;
	add.s64 	%rd53, %rd5, %rd52;
	st.global.u16 	[%rd53], %rs28;
	st.global.u16 	[%rd53+64], %rs29;
	cvt.s64.s32 	%rd54, %r423;
	add.s64 	%rd55, %rd54, %rd3;
	shl.b64 	%rd56, %rd55, 1;
	add.s64 	%rd57, %rd5, %rd56;
	st.global.u16 	[%rd57], %rs28;
	st.global.u16 	[%rd57+64], %rs29;
	cvt.s64.s32 	%rd58, %r422;
	add.s64 	%rd59, %rd58, %rd3;
	shl.b64 	%rd60, %rd59, 1;
	add.s64 	%rd61, %rd5, %rd60;
	st.global.u16 	[%rd61], %rs28;
	st.global.u16 	[%rd61+64], %rs29;
	add.s32 	%r425, %r425, 32;
	add.s32 	%r424, %r424, %r31;
	add.s32 	%r423, %r423, %r31;
	add.s32 	%r422, %r422, %r31;
	add.s32 	%r421, %r421, %r31;
	setp.lt.s32 	%p51, %r425, %r17;
	@%p51 bra 	$L__BB0_24;
$L__BB0_25:
	ret;
$L__BB0_26:
	add.s32 	%r410, %r410, 128;
	setp.lt.s32 	%p13, %r410, %r58;
	@%p13 bra 	$L__BB0_16;
$L__BB0_27:
	setp.ge.s32 	%p14, %r40, %r58;
	bar.sync 	0;
	@%p14 bra 	$L__BB0_48;
	mov.u32 	%r162, %tid.x;
	shr.u32 	%r411, %r162, 5;
	ld.local.v4.f32 	{%f463, %f462, %f461, %f460}, [%rd2];
	ld.local.v4.f32 	{%f459, %f458, %f457, %f456}, [%rd2+16];
	ld.local.v4.f32 	{%f455, %f454, %f453, %f452}, [%rd2+32];
	ld.local.v4.f32 	{%f451, %f450, %f449, %f448}, [%rd2+48];
	ld.local.v4.f32 	{%f447, %f446, %f445, %f444}, [%rd2+64];
	ld.local.v4.f32 	{%f443, %f442, %f441, %f440}, [%rd2+80];
	ld.local.v4.f32 	{%f439, %f438, %f437, %f436}, [%rd2+96];
	ld.local.v4.f32 	{%f435, %f434, %f433, %f432}, [%rd2+112];
	ld.local.v4.f32 	{%f431, %f430, %f429, %f428}, [%rd2+128];
	ld.local.v4.f32 	{%f427, %f426, %f425, %f424}, [%rd2+144];
	ld.local.v4.f32 	{%f423, %f422, %f421, %f420}, [%rd2+160];
	ld.local.v4.f32 	{%f419, %f418, %f417, %f416}, [%rd2+176];
	ld.local.v4.f32 	{%f415, %f414, %f413, %f412}, [%rd2+192];
	ld.local.v4.f32 	{%f411, %f410, %f409, %f408}, [%rd2+208];
	ld.local.v4.f32 	{%f407, %f406, %f405, %f404}, [%rd2+224];
	ld.local.v4.f32 	{%f403, %f402, %f401, %f400}, [%rd2+240];
$L__BB0_29:
	mov.u32 	%r163, %tid.x;
	and.b32  	%r164, %r163, 31;
	shl.b32 	%r165, %r404, 6;
	sub.s32 	%r166, %r37, %r165;
	setp.ge.s32 	%p15, %r164, %r166;
	mov.f32 	%f473, %f398;
	@%p15 bra 	$L__BB0_43;
	mov.u32 	%r167, %tid.x;
	and.b32  	%r415, %r167, 31;
	not.b32 	%r168, %r415;
	shl.b32 	%r169, %r404, 6;
	sub.s32 	%r170, %r168, %r169;
	add.s32 	%r171, %r37, %r170;
	setp.lt.u32 	%p16, %r171, 480;
	mov.f32 	%f473, %f398;
	@%p16 bra 	$L__BB0_33;
	mov.u32 	%r173, %tid.x;
	and.b32  	%r415, %r173, 31;
	mov.b32 	%r416, 0;
	mov.f32 	%f473, %f398;
$L__BB0_32:
	.pragma "nounroll";
	shl.b32 	%r174, %r411, 8;
	mov.u32 	%r175, _ZZ12fa_v5_kernelE6smem_s;
	add.s32 	%r176, %r175, %r174;
	shl.b32 	%r177, %r415, 2;
	add.s32 	%r178, %r176, %r177;
	ld.shared.f32 	%f234, [%r178];
	max.f32 	%f235, %f473, %f234;
	ld.shared.f32 	%f236, [%r178+128];
	max.f32 	%f237, %f235, %f236;
	ld.shared.f32 	%f238, [%r178+256];
	max.f32 	%f239, %f237, %f238;
	ld.shared.f32 	%f240, [%r178+384];
	max.f32 	%f241, %f239, %f240;
	ld.shared.f32 	%f242, [%r178+512];
	max.f32 	%f243, %f241, %f242;
	ld.shared.f32 	%f244, [%r178+640];
	max.f32 	%f245, %f243, %f244;
	ld.shared.f32 	%f246, [%r178+768];
	max.f32 	%f247, %f245, %f246;
	ld.shared.f32 	%f248, [%r178+896];
	max.f32 	%f249, %f247, %f248;
	ld.shared.f32 	%f250, [%r178+1024];
	max.f32 	%f251, %f249, %f250;
	ld.shared.f32 	%f252, [%r178+1152];
	max.f32 	%f253, %f251, %f252;
	ld.shared.f32 	%f254, [%r178+1280];
	max.f32 	%f255, %f253, %f254;
	ld.shared.f32 	%f256, [%r178+1408];
	max.f32 	%f257, %f255, %f256;
	ld.shared.f32 	%f258, [%r178+1536];
	max.f32 	%f259, %f257, %f258;
	ld.shared.f32 	%f260, [%r178+1664];
	max.f32 	%f261, %f259, %f260;
	ld.shared.f32 	%f262, [%r178+1792];
	max.f32 	%f263, %f261, %f262;
	ld.shared.f32 	%f264, [%r178+1920];
	max.f32 	%f473, %f263, %f264;
	add.s32 	%r415, %r415, 512;
	add.s32 	%r416, %r416, 16;
	mov.u32 	%r179, %tid.x;
	not.b32 	%r180, %r179;
	or.b32  	%r181, %r180, -32;
	shl.b32 	%r182, %r404, 6;
	sub.s32 	%r183, %r181, %r182;
	add.s32 	%r184, %r37, %r183;
	shr.u32 	%r185, %r184, 5;
	add.s32 	%r186, %r185, 1;
	and.b32  	%r187, %r186, 268435440;
	setp.eq.s32 	%p17, %r416, %r187;
	@%p17 bra 	$L__BB0_33;
	bra.uni 	$L__BB0_32;
$L__BB0_33:
	mov.u32 	%r188, %tid.x;
	not.b32 	%r189, %r188;
	or.b32  	%r190, %r189, 480;
	shl.b32 	%r191, %r404, 6;
	sub.s32 	%r192, %r190, %r191;
	add.s32 	%r193, %r37, %r192;
	shr.u32 	%r194, %r193, 5;
	add.s32 	%r195, %r194, 1;
	and.b32  	%r196, %r195, 15;
	setp.eq.s32 	%p18, %r196, 0;
	@%p18 bra 	$L__BB0_43;
	mov.u32 	%r197, %tid.x;
	not.b32 	%r198, %r197;
	or.b32  	%r199, %r198, 480;
	shl.b32 	%r200, %r404, 6;
	sub.s32 	%r201, %r199, %r200;
	add.s32 	%r202, %r37, %r201;
	shr.u32 	%r203, %r202, 5;
	add.s32 	%r204, %r203, 1;
	and.b32  	%r205, %r204, 15;
	add.s32 	%r206, %r205, -1;
	setp.lt.u32 	%p19, %r206, 7;
	@%p19 bra 	$L__BB0_36;
	shl.b32 	%r207, %r411, 8;
	mov.u32 	%r208, _ZZ12fa_v5_kernelE6smem_s;
	add.s32 	%r209, %r208, %r207;
	shl.b32 	%r210, %r415, 2;
	add.s32 	%r211, %r209, %r210;
	ld.shared.f32 	%f266, [%r211];
	max.f32 	%f267, %f473, %f266;
	ld.shared.f32 	%f268, [%r211+128];
	max.f32 	%f269, %f267, %f268;
	ld.shared.f32 	%f270, [%r211+256];
	max.f32 	%f271, %f269, %f270;
	ld.shared.f32 	%f272, [%r211+384];
	max.f32 	%f273, %f271, %f272;
	ld.shared.f32 	%f274, [%r211+512];
	max.f32 	%f275, %f273, %f274;
	ld.shared.f32 	%f276, [%r211+640];
	max.f32 	%f277, %f275, %f276;
	ld.shared.f32 	%f278, [%r211+768];
	max.f32 	%f279, %f277, %f278;
	ld.shared.f32 	%f280, [%r211+896];
	max.f32 	%f473, %f279, %f280;
	add.s32 	%r415, %r415, 256;
$L__BB0_36:
	mov.u32 	%r212, %tid.x;
	not.b32 	%r213, %r212;
	or.b32  	%r214, %r213, 224;
	shl.b32 	%r215, %r404, 6;
	sub.s32 	%r216, %r214, %r215;
	add.s32 	%r217, %r37, %r216;
	shr.u32 	%r218, %r217, 5;
	add.s32 	%r219, %r218, 1;
	and.b32  	%r220, %r219, 7;
	setp.eq.s32 	%p20, %r220, 0;
	@%p20 bra 	$L__BB0_43;
	mov.u32 	%r221, %tid.x;
	not.b32 	%r222, %r221;
	or.b32  	%r223, %r222, 224;
	shl.b32 	%r224, %r404, 6;
	sub.s32 	%r225, %r223, %r224;
	add.s32 	%r226, %r37, %r225;
	shr.u32 	%r227, %r226, 5;
	add.s32 	%r228, %r227, 1;
	and.b32  	%r229, %r228, 7;
	add.s32 	%r230, %r229, -1;
	setp.lt.u32 	%p21, %r230, 3;
	@%p21 bra 	$L__BB0_39;
	shl.b32 	%r231, %r411, 8;
	mov.u32 	%r232, _ZZ12fa_v5_kernelE6smem_s;
	add.s32 	%r233, %r232, %r231;
	shl.b32 	%r234, %r415, 2;
	add.s32 	%r235, %r233, %r234;
	ld.shared.f32 	%f282, [%r235];
	max.f32 	%f283, %f473, %f282;
	ld.shared.f32 	%f284, [%r235+128];
	max.f32 	%f285, %f283, %f284;
	ld.shared.f32 	%f286, [%r235+256];
	max.f32 	%f287, %f285, %f286;
	ld.shared.f32 	%f288, [%r235+384];
	max.f32 	%f473, %f287, %f288;
	add.s32 	%r415, %r415, 128;
$L__BB0_39:
	mov.u32 	%r236, %tid.x;
	not.b32 	%r237, %r236;
	or.b32  	%r238, %r237, 96;
	shl.b32 	%r239, %r404, 6;
	sub.s32 	%r240, %r238, %r239;
	add.s32 	%r241, %r37, %r240;
	shr.u32 	%r242, %r241, 5;
	add.s32 	%r243, %r242, 1;
	and.b32  	%r244, %r243, 3;
	setp.eq.s32 	%p22, %r244, 0;
	@%p22 bra 	$L__BB0_43;
	mov.u32 	%r245, %tid.x;
	not.b32 	%r246, %r245;
	or.b32  	%r247, %r246, 96;
	shl.b32 	%r248, %r404, 6;
	sub.s32 	%r249, %r247, %r248;
	add.s32 	%r250, %r37, %r249;
	shr.u32 	%r251, %r250, 5;
	add.s32 	%r252, %r251, 1;
	and.b32  	%r253, %r252, 3;
	setp.eq.s32 	%p23, %r253, 1;
	shl.b32 	%r254, %r411, 8;
	mov.u32 	%r255, _ZZ12fa_v5_kernelE6smem_s;
	add.s32 	%r256, %r255, %r254;
	shl.b32 	%r257, %r415, 2;
	add.s32 	%r70, %r256, %r257;
	ld.shared.f32 	%f289, [%r70];
	max.f32 	%f473, %f473, %f289;
	@%p23 bra 	$L__BB0_43;
	mov.u32 	%r258, %tid.x;
	not.b32 	%r259, %r258;
	or.b32  	%r260, %r259, 96;
	shl.b32 	%r261, %r404, 6;
	sub.s32 	%r262, %r260, %r261;
	add.s32 	%r263, %r37, %r262;
	shr.u32 	%r264, %r263, 5;
	add.s32 	%r265, %r264, 1;
	and.b32  	%r266, %r265, 3;
	setp.eq.s32 	%p24, %r266, 2;
	ld.shared.f32 	%f290, [%r70+128];
	max.f32 	%f473, %f473, %f290;
	@%p24 bra 	$L__BB0_43;
	ld.shared.f32 	%f291, [%r70+256];
	max.f32 	%f473, %f473, %f291;
$L__BB0_43:
	mov.u32 	%r267, %tid.x;
	and.b32  	%r268, %r267, 31;
	shl.b32 	%r269, %r404, 6;
	sub.s32 	%r270, %r37, %r269;
	setp.ge.s32 	%p25, %r268, %r270;
	mov.b32 	%r271, %f473;
	shfl.sync.bfly.b32	%r272|%p26, %r271, 16, 31, -1;
	mov.b32 	%f293, %r272;
	max.f32 	%f294, %f473, %f293;
	mov.b32 	%r273, %f294;
	shfl.sync.bfly.b32	%r274|%p27, %r273, 8, 31, -1;
	mov.b32 	%f295, %r274;
	max.f32 	%f296, %f294, %f295;
	mov.b32 	%r275, %f296;
	shfl.sync.bfly.b32	%r276|%p28, %r275, 4, 31, -1;
	mov.b32 	%f297, %r276;
	max.f32 	%f298, %f296, %f297;
	mov.b32 	%r277, %f298;
	shfl.sync.bfly.b32	%r278|%p29, %r277, 2, 31, -1;
	mov.b32 	%f299, %r278;
	max.f32 	%f300, %f298, %f299;
	mov.b32 	%r279, %f300;
	shfl.sync.bfly.b32	%r280|%p30, %r279, 1, 31, -1;
	mov.b32 	%f301, %r280;
	max.f32 	%f302, %f300, %f301;
	max.f32 	%f148, %f398, %f302;
	mov.f32 	%f475, 0f00000000;
	@%p25 bra 	$L__BB0_46;
	mov.u32 	%r281, %tid.x;
	and.b32  	%r417, %r281, 31;
	mov.f32 	%f475, 0f00000000;
$L__BB0_45:
	shl.b32 	%r282, %r411, 8;
	mov.u32 	%r283, _ZZ12fa_v5_kernelE6smem_s;
	add.s32 	%r284, %r283, %r282;
	shl.b32 	%r285, %r417, 2;
	add.s32 	%r286, %r284, %r285;
	ld.shared.f32 	%f304, [%r286];
	sub.f32 	%f305, %f304, %f148;
	fma.rn.f32 	%f306, %f305, 0f3BBB989D, 0f3F000000;
	cvt.sat.f32.f32 	%f307, %f306;
	mov.f32 	%f308, 0f4B400001;
	mov.f32 	%f309, 0f437C0000;
	fma.rm.f32 	%f310, %f307, %f309, %f308;
	add.f32 	%f311, %f310, 0fCB40007F;
	neg.f32 	%f312, %f311;
	fma.rn.f32 	%f313, %f305, 0f3FB8AA3B, %f312;
	fma.rn.f32 	%f314, %f305, 0f32A57060, %f313;
	mov.b32 	%r287, %f310;
	shl.b32 	%r288, %r287, 23;
	mov.b32 	%f315, %r288;
	ex2.approx.ftz.f32 	%f316, %f314;
	mul.f32 	%f317, %f316, %f315;
	st.shared.f32 	[%r286], %f317;
	add.f32 	%f475, %f475, %f317;
	add.s32 	%r417, %r417, 32;
	shl.b32 	%r289, %r404, 6;
	sub.s32 	%r290, %r37, %r289;
	setp.lt.s32 	%p31, %r417, %r290;
	@%p31 bra 	$L__BB0_45;
$L__BB0_46:
	mov.b32 	%r291, %f475;
	shfl.sync.bfly.b32	%r292|%p32, %r291, 16, 31, -1;
	mov.b32 	%f318, %r292;
	add.f32 	%f319, %f475, %f318;
	mov.b32 	%r293, %f319;
	shfl.sync.bfly.b32	%r294|%p33, %r293, 8, 31, -1;
	mov.b32 	%f320, %r294;
	add.f32 	%f321, %f319, %f320;
	mov.b32 	%r295, %f321;
	shfl.sync.bfly.b32	%r296|%p34, %r295, 4, 31, -1;
	mov.b32 	%f322, %r296;
	add.f32 	%f323, %f321, %f322;
	mov.b32 	%r297, %f323;
	shfl.sync.bfly.b32	%r298|%p35, %r297, 2, 31, -1;
	mov.b32 	%f324, %r298;
	add.f32 	%f325, %f323, %f324;
	mov.b32 	%r299, %f325;
	shfl.sync.bfly.b32	%r300|%p36, %r299, 1, 31, -1;
	mov.b32 	%f326, %r300;
	add.f32 	%f327, %f325, %f326;
	sub.f32 	%f328, %f398, %f148;
	fma.rn.f32 	%f329, %f328, 0f3BBB989D, 0f3F000000;
	cvt.sat.f32.f32 	%f330, %f329;
	mov.f32 	%f331, 0f4B400001;
	mov.f32 	%f332, 0f437C0000;
	fma.rm.f32 	%f333, %f330, %f332, %f331;
	add.f32 	%f334, %f333, 0fCB40007F;
	neg.f32 	%f335, %f334;
	fma.rn.f32 	%f336, %f328, 0f3FB8AA3B, %f335;
	fma.rn.f32 	%f337, %f328, 0f32A57060, %f336;
	mov.b32 	%r301, %f333;
	shl.b32 	%r302, %r301, 23;
	mov.b32 	%f338, %r302;
	ex2.approx.ftz.f32 	%f339, %f337;
	mul.f32 	%f340, %f339, %f338;
	fma.rn.f32 	%f399, %f399, %f340, %f327;
	mul.f32 	%f463, %f340, %f463;
	mul.f32 	%f462, %f340, %f462;
	mul.f32 	%f461, %f340, %f461;
	mul.f32 	%f460, %f340, %f460;
	mul.f32 	%f459, %f340, %f459;
	mul.f32 	%f458, %f340, %f458;
	mul.f32 	%f457, %f340, %f457;
	mul.f32 	%f456, %f340, %f456;
	mul.f32 	%f455, %f340, %f455;
	mul.f32 	%f454, %f340, %f454;
	mul.f32 	%f453, %f340, %f453;
	mul.f32 	%f452, %f340, %f452;
	mul.f32 	%f451, %f340, %f451;
	mul.f32 	%f450, %f340, %f450;
	mul.f32 	%f449, %f340, %f449;
	mul.f32 	%f448, %f340, %f448;
	mul.f32 	%f447, %f340, %f447;
	mul.f32 	%f446, %f340, %f446;
	mul.f32 	%f445, %f340, %f445;
	mul.f32 	%f444, %f340, %f444;
	mul.f32 	%f443, %f340, %f443;
	mul.f32 	%f442, %f340, %f442;
	mul.f32 	%f441, %f340, %f441;
	mul.f32 	%f440, %f340, %f440;
	mul.f32 	%f439, %f340, %f439;
	mul.f32 	%f438, %f340, %f438;
	mul.f32 	%f437, %f340, %f437;
	mul.f32 	%f436, %f340, %f436;
	mul.f32 	%f435, %f340, %f435;
	mul.f32 	%f434, %f340, %f434;
	mul.f32 	%f433, %f340, %f433;
	mul.f32 	%f432, %f340, %f432;
	mul.f32 	%f431, %f340, %f431;
	mul.f32 	%f430, %f340, %f430;
	mul.f32 	%f429, %f340, %f429;
	mul.f32 	%f428, %f340, %f428;
	mul.f32 	%f427, %f340, %f427;
	mul.f32 	%f426, %f340, %f426;
	mul.f32 	%f425, %f340, %f425;
	mul.f32 	%f424, %f340, %f424;
	mul.f32 	%f423, %f340, %f423;
	mul.f32 	%f422, %f340, %f422;
	mul.f32 	%f421, %f340, %f421;
	mul.f32 	%f420, %f340, %f420;
	mul.f32 	%f419, %f340, %f419;
	mul.f32 	%f418, %f340, %f418;
	mul.f32 	%f417, %f340, %f417;
	mul.f32 	%f416, %f340, %f416;
	mul.f32 	%f415, %f340, %f415;
	mul.f32 	%f414, %f340, %f414;
	mul.f32 	%f413, %f340, %f413;
	mul.f32 	%f412, %f340, %f412;
	mul.f32 	%f411, %f340, %f411;
	mul.f32 	%f410, %f340, %f410;
	mul.f32 	%f409, %f340, %f409;
	mul.f32 	%f408, %f340, %f408;
	mul.f32 	%f407, %f340, %f407;
	mul.f32 	%f406, %f340, %f406;
	mul.f32 	%f405, %f340, %f405;
	mul.f32 	%f404, %f340, %f404;
	mul.f32 	%f403, %f340, %f403;
	mul.f32 	%f402, %f340, %f402;
	mul.f32 	%f401, %f340, %f401;
	mul.f32 	%f400, %f340, %f400;
	add.s32 	%r411, %r411, 8;
	mov.u32 	%r303, %ctaid.x;
	shl.b32 	%r304, %r303, 6;
	sub.s32 	%r305, %r4, %r304;
	setp.lt.s32 	%p37, %r411, %r305;
	mov.f32 	%f398, %f148;
	@%p37 bra 	$L__BB0_29;
	st.local.v4.f32 	[%rd2], {%f463, %f462, %f461, %f460};
	st.local.v4.f32 	[%rd2+16], {%f459, %f458, %f457, %f456};
	st.local.v4.f32 	[%rd2+32], {%f455, %f454, %f453, %f452};
	st.local.v4.f32 	[%rd2+48], {%f451, %f450, %f449, %f448};
	st.local.v4.f32 	[%rd2+64], {%f447, %f446, %f445, %f444};
	st.local.v4.f32 	[%rd2+80], {%f443, %f442, %f441, %f440};
	st.local.v4.f32 	[%rd2+96], {%f439, %f438, %f437, %f436};
	st.local.v4.f32 	[%rd2+112], {%f435, %f434, %f433, %f432};
	st.local.v4.f32 	[%rd2+128], {%f431, %f430, %f429, %f428};
	st.local.v4.f32 	[%rd2+144], {%f427, %f426, %f425, %f424};
	st.local.v4.f32 	[%rd2+160], {%f423, %f422, %f421, %f420};
	st.local.v4.f32 	[%rd2+176], {%f419, %f418, %f417, %f416};
	st.local.v4.f32 	[%rd2+192], {%f415, %f414, %f413, %f412};
	st.local.v4.f32 	[%rd2+208], {%f411, %f410, %f409, %f408};
	st.local.v4.f32 	[%rd2+224], {%f407, %f406, %f405, %f404};
	st.local.v4.f32 	[%rd2+240], {%f403, %f402, %f401, %f400};
	mov.f32 	%f398, %f148;
$L__BB0_48:
	mov.u32 	%r306, %ctaid.x;
	shl.b32 	%r307, %r306, 6;
	sub.s32 	%r79, %r4, %r307;
	mov.u32 	%r308, %tid.x;
	shr.u32 	%r418, %r308, 5;
	setp.ge.s32 	%p38, %r418, %r79;
	bar.sync 	0;
	@%p38 bra 	$L__BB0_60;
	and.b32  	%r81, %r37, 3;
	shl.b32 	%r309, %r404, 6;
	sub.s32 	%r82, %r37, %r309;
	sub.s32 	%r83, %r82, %r81;
	add.s32 	%r84, %r82, -1;
$L__BB0_50:
	setp.lt.s32 	%p39, %r82, 1;
	@%p39 bra 	$L__BB0_59;
	and.b32  	%r86, %r308, 31;
	shl.b32 	%r312, %r404, 13;
	and.b32  	%r313, %r312, 8192;
	mov.u32 	%r314, _ZZ12fa_v5_kernelE6smem_v;
	add.s32 	%r87, %r314, %r313;
	setp.lt.u32 	%p40, %r84, 3;
	shl.b32 	%r315, %r418, 8;
	mov.u32 	%r316, _ZZ12fa_v5_kernelE6smem_s;
	add.s32 	%r88, %r316, %r315;
	mov.b32 	%r420, 0;
	@%p40 bra 	$L__BB0_55;
	ld.local.f32 	%f479, [%rd4];
	ld.local.f32 	%f478, [%rd4+128];
	mov.b32 	%r419, 0;
$L__BB0_53:
	shl.b32 	%r318, %r419, 2;
	add.s32 	%r319, %r88, %r318;
	ld.shared.f32 	%f349, [%r319];
	shl.b32 	%r320, %r419, 7;
	add.s32 	%r321, %r87, %r320;
	shl.b32 	%r322, %r86, 1;
	add.s32 	%r323, %r321, %r322;
	ld.shared.u16 	%rs12, [%r323];
	// begin inline asm
	{  cvt.f32.f16 %f341, %rs12;}

	// end inline asm
	fma.rn.f32 	%f350, %f349, %f341, %f479;
	ld.shared.u16 	%rs13, [%r323+64];
	// begin inline asm
	{  cvt.f32.f16 %f342, %rs13;}

	// end inline asm
	fma.rn.f32 	%f351, %f349, %f342, %f478;
	ld.shared.f32 	%f352, [%r319+4];
	ld.shared.u16 	%rs14, [%r323+128];
	// begin inline asm
	{  cvt.f32.f16 %f343, %rs14;}

	// end inline asm
	fma.rn.f32 	%f353, %f352, %f343, %f350;
	ld.shared.u16 	%rs15, [%r323+192];
	// begin inline asm
	{  cvt.f32.f16 %f344, %rs15;}

	// end inline asm
	fma.rn.f32 	%f354, %f352, %f344, %f351;
	ld.shared.f32 	%f355, [%r319+8];
	ld.shared.u16 	%rs16, [%r323+256];
	// begin inline asm
	{  cvt.f32.f16 %f345, %rs16;}

	// end inline asm
	fma.rn.f32 	%f356, %f355, %f345, %f353;
	ld.shared.u16 	%rs17, [%r323+320];
	// begin inline asm
	{  cvt.f32.f16 %f346, %rs17;}

	// end inline asm
	fma.rn.f32 	%f357, %f355, %f346, %f354;
	ld.shared.f32 	%f358, [%r319+12];
	ld.shared.u16 	%rs18, [%r323+384];
	// begin inline asm
	{  cvt.f32.f16 %f347, %rs18;}

	// end inline asm
	fma.rn.f32 	%f479, %f358, %f347, %f356;
	ld.shared.u16 	%rs19, [%r323+448];
	// begin inline asm
	{  cvt.f32.f16 %f348, %rs19;}

	// end inline asm
	fma.rn.f32 	%f478, %f358, %f348, %f357;
	add.s32 	%r419, %r419, 4;
	setp.ne.s32 	%p41, %r419, %r83;
	@%p41 bra 	$L__BB0_53;
	st.local.f32 	[%rd4], %f479;
	st.local.f32 	[%rd4+128], %f478;
	mov.u32 	%r420, %r83;
$L__BB0_55:
	setp.eq.s32 	%p42, %r81, 0;
	@%p42 bra 	$L__BB0_59;
	setp.eq.s32 	%p43, %r81, 1;
	shl.b32 	%r324, %r420, 2;
	add.s32 	%r92, %r88, %r324;
	ld.shared.f32 	%f361, [%r92];
	shl.b32 	%r325, %r420, 7;
	add.s32 	%r326, %r87, %r325;
	shl.b32 	%r327, %r86, 1;
	add.s32 	%r93, %r326, %r327;
	ld.shared.u16 	%rs20, [%r93];
	// begin inline asm
	{  cvt.f32.f16 %f359, %rs20;}

	// end inline asm
	ld.local.f32 	%f362, [%rd4];
	fma.rn.f32 	%f225, %f361, %f359, %f362;
	st.local.f32 	[%rd4], %f225;
	ld.shared.u16 	%rs21, [%r93+64];
	// begin inline asm
	{  cvt.f32.f16 %f360, %rs21;}

	// end inline asm
	ld.local.f32 	%f363, [%rd4+128];
	fma.rn.f32 	%f226, %f361, %f360, %f363;
	st.local.f32 	[%rd4+128], %f226;
	@%p43 bra 	$L__BB0_59;
	setp.eq.s32 	%p44, %r81, 2;
	ld.shared.f32 	%f366, [%r92+4];
	ld.shared.u16 	%rs22, [%r93+128];
	// begin inline asm
	{  cvt.f32.f16 %f364, %rs22;}

	// end inline asm
	fma.rn.f32 	%f227, %f366, %f364, %f225;
	st.local.f32 	[%rd4], %f227;
	ld.shared.u16 	%rs23, [%r93+192];
	// begin inline asm
	{  cvt.f32.f16 %f365, %rs23;}

	// end inline asm
	fma.rn.f32 	%f228, %f366, %f365, %f226;
	st.local.f32 	[%rd4+128], %f228;
	@%p44 bra 	$L__BB0_59;
	ld.shared.f32 	%f369, [%r92+8];
	ld.shared.u16 	%rs24, [%r93+256];
	// begin inline asm
	{  cvt.f32.f16 %f367, %rs24;}

	// end inline asm
	fma.rn.f32 	%f370, %f369, %f367, %f227;
	st.local.f32 	[%rd4], %f370;
	ld.shared.u16 	%rs25, [%r93+320];
	// begin inline asm
	{  cvt.f32.f16 %f368, %rs25;}

	// end inline asm
	fma.rn.f32 	%f371, %f369, %f368, %f228;
	st.local.f32 	[%rd4+128], %f371;
$L__BB0_59:
	add.s32 	%r418, %r418, 8;
	setp.lt.s32 	%p45, %r418, %r79;
	@%p45 bra 	$L__BB0_50;
$L__BB0_60:
	ld.param.u32 	%r389, [fa_v5_kernel_param_6];
	bar.sync 	0;
	add.s32 	%r404, %r404, 1;
	add.s32 	%r328, %r389, 63;
	shr.u32 	%r329, %r328, 6;
	setp.eq.s32 	%p46, %r404, %r329;
	@%p46 bra 	$L__BB0_18;
	bra.uni 	$L__BB0_8;

}


// ===== COMPILED SASS (sm_100) =====

	.target	sm_100

	.elftype	@"ET_EXEC"


//--------------------- .note.nv.tkinfo           --------------------------
	.section	.note.nv.tkinfo,"",@"SHT_NOTE"
	.sectionflags	@"SHF_NOTE_NV_TKINFO"
	.tkinfo
        /*0018*/ 	.word	0x00000002
        /*0030*/ 	.string	""
        /*0030*/ 	.string	"ptxas"
        /*0030*/ 	.string	"Cuda compilation tools, release 13.0, V13.0.88"
        /*0030*/ 	.string	"Build cuda_13.0.r13.0/compiler.36424714_0"
        /*0030*/ 	.string	"-arch sm_100 -m 64 "



//--------------------- .note.nv.cuinfo           --------------------------
	.section	.note.nv.cuinfo,"",@"SHT_NOTE"
	.sectionflags	@"SHF_NOTE_NV_CUINFO"
        /*0018*/ 	.short	0x0002
        /*001a*/ 	.short	0x0064
        /*001c*/ 	.short	0x0082
	.zero		2


//--------------------- .nv.info                  --------------------------
	.section	.nv.info,"",@"SHT_CUDA_INFO"
	.align	4


	//----- nvinfo : EIATTR_REGCOUNT
	.align		4
        /*0000*/ 	.byte	0x04, 0x2f
        /*0002*/ 	.short	(.L_1 - .L_0)
	.align		4
.L_0:
        /*0004*/ 	.word	index@(fa_v5_kernel)
        /*0008*/ 	.word	0x0000005c


	//----- nvinfo : EIATTR_FRAME_SIZE
	.align		4
.L_1:
        /*000c*/ 	.byte	0x04, 0x11
        /*000e*/ 	.short	(.L_3 - .L_2)
	.align		4
.L_2:
        /*0010*/ 	.word	index@($__internal_0_$__cuda_sm3x_div_rn_noftz_f32_slowpath)
        /*0014*/ 	.word	0x00000100


	//----- nvinfo : EIATTR_FRAME_SIZE
	.align		4
.L_3:
        /*0018*/ 	.byte	0x04, 0x11
        /*001a*/ 	.short	(.L_5 - .L_4)
	.align		4
.L_4:
        /*001c*/ 	.word	index@(fa_v5_kernel)
        /*0020*/ 	.word	0x00000100


	//----- nvinfo : EIATTR_MIN_STACK_SIZE
	.align		4
.L_5:
        /*0024*/ 	.byte	0x04, 0x12
        /*0026*/ 	.short	(.L_7 - .L_6)
	.align		4
.L_6:
        /*0028*/ 	.word	index@(fa_v5_kernel)
        /*002c*/ 	.word	0x00000100
.L_7:


//--------------------- .nv.compat                --------------------------
	.section	.nv.compat,"",@"SHT_CUDA_COMPAT_INFO"
	.align	4
        /*0000*/ 	.byte	0x02, 0x09, 0x00, 0x00, 0x02, 0x02, 0x01, 0x00, 0x02, 0x05, 0x05, 0x00, 0x03, 0x07, 0x01, 0x01
        /*0010*/ 	.byte	0x02, 0x03, 0x00, 0x00, 0x02, 0x06, 0x01, 0x00, 0x04, 0x0b, 0x08, 0x00, 0x01, 0x00, 0x00, 0x00
        /*0020*/ 	.byte	0x00, 0x00, 0x00, 0x00


//--------------------- .nv.info.fa_v5_kernel     --------------------------
	.section	.nv.info.fa_v5_kernel,"",@"SHT_CUDA_INFO"
	.sectionflags	@""
	.align	4


	//----- nvinfo : EIATTR_CUDA_API_VERSION
	.align		4
        /*0000*/ 	.byte	0x04, 0x37
        /*0002*/ 	.short	(.L_9 - .L_8)
.L_8:
        /*0004*/ 	.word	0x00000082


	//----- nvinfo : EIATTR_KPARAM_INFO
	.align		4
.L_9:
        /*0008*/ 	.byte	0x04, 0x17
        /*000a*/ 	.short	(.L_11 - .L_10)
.L_10:
        /*000c*/ 	.word	0x00000000
        /*0010*/ 	.short	0x0008
        /*0012*/ 	.short	0x0030
        /*0014*/ 	.byte	0x00, 0xf0, 0x11, 0x00


	//----- nvinfo : EIATTR_KPARAM_INFO
	.align		4
.L_11:
        /*0018*/ 	.byte	0x04, 0x17
        /*001a*/ 	.short	(.L_13 - .L_12)
.L_12:
        /*001c*/ 	.word	0x00000000
        /*0020*/ 	.short	0x0007
        /*0022*/ 	.short	0x002c
        /*0024*/ 	.byte	0x00, 0xf0, 0x11, 0x00


	//----- nvinfo : EIATTR_KPARAM_INFO
	.align		4
.L_13:
        /*0028*/ 	.byte	0x04, 0x17
        /*002a*/ 	.short	(.L_15 - .L_14)
.L_14:
        /*002c*/ 	.word	0x00000000
        /*0030*/ 	.short	0x0006
        /*0032*/ 	.short	0x0028
        /*0034*/ 	.byte	0x00, 0xf0, 0x11, 0x00


	//----- nvinfo : EIATTR_KPARAM_INFO
	.align		4
.L_15:
        /*0038*/ 	.byte	0x04, 0x17
        /*003a*/ 	.short	(.L_17 - .L_16)
.L_16:
        /*003c*/ 	.word	0x00000000
        /*0040*/ 	.short	0x0005
        /*0042*/ 	.short	0x0024
        /*0044*/ 	.byte	0x00, 0xf0, 0x11, 0x00


	//----- nvinfo : EIATTR_KPARAM_INFO
	.align		4
.L_17:
        /*0048*/ 	.byte	0x04, 0x17
        /*004a*/ 	.short	(.L_19 - .L_18)
.L_18:
        /*004c*/ 	.word	0x00000000
        /*0050*/ 	.short	0x0004
        /*0052*/ 	.short	0x0020
        /*0054*/ 	.byte	0x00, 0xf0, 0x11, 0x00


	//----- nvinfo : EIATTR_KPARAM_INFO
	.align		4
.L_19:
        /*0058*/ 	.byte	0x04, 0x17
        /*005a*/ 	.short	(.L_21 - .L_20)
.L_20:
        /*005c*/ 	.word	0x00000000
        /*0060*/ 	.short	0x0003
        /*0062*/ 	.short	0x0018
        /*0064*/ 	.byte	0x00, 0xf5, 0x21, 0x00


	//----- nvinfo : EIATTR_KPARAM_INFO
	.align		4
.L_21:
        /*0068*/ 	.byte	0x04, 0x17
        /*006a*/ 	.short	(.L_23 - .L_22)
.L_22:
        /*006c*/ 	.word	0x00000000
        /*0070*/ 	.short	0x0002
        /*0072*/ 	.short	0x0010
        /*0074*/ 	.byte	0x00, 0xf5, 0x21, 0x00


	//----- nvinfo : EIATTR_KPARAM_INFO
	.align		4
.L_23:
        /*0078*/ 	.byte	0x04, 0x17
        /*007a*/ 	.short	(.L_25 - .L_24)
.L_24:
        /*007c*/ 	.word	0x00000000
        /*0080*/ 	.short	0x0001
        /*0082*/ 	.short	0x0008
        /*0084*/ 	.byte	0x00, 0xf5, 0x21, 0x00


	//----- nvinfo : EIATTR_KPARAM_INFO
	.align		4
.L_25:
        /*0088*/ 	.byte	0x04, 0x17
        /*008a*/ 	.short	(.L_27 - .L_26)
.L_26:
        /*008c*/ 	.word	0x00000000
        /*0090*/ 	.short	0x0000
        /*0092*/ 	.short	0x0000
        /*0094*/ 	.byte	0x00, 0xf5, 0x21, 0x00


	//----- nvinfo : EIATTR_SPARSE_MMA_MASK
	.align		4
.L_27:
        /*0098*/ 	.byte	0x03, 0x50
        /*009a*/ 	.short	0x0000


	//----- nvinfo : EIATTR_WMMA_USED
	.align		4
        /*009c*/ 	.byte	0x01, 0x2b
	.zero		2


	//----- nvinfo : EIATTR_MAXREG_COUNT
	.align		4
        /*00a0*/ 	.byte	0x03, 0x1b
        /*00a2*/ 	.short	0x00ff


	//----- nvinfo : EIATTR_NUM_BARRIERS
	.align		4
        /*00a4*/ 	.byte	0x02, 0x4c
        /*00a6*/ 	.byte	0x01
	.zero		1


	//----- nvinfo : EIATTR_MERCURY_ISA_VERSION
	.align		4
        /*00a8*/ 	.byte	0x03, 0x5f
        /*00aa*/ 	.short	0x0101


	//----- nvinfo : EIATTR_COOP_GROUP_MASK_REGIDS
	.align		4
        /*00ac*/ 	.byte	0x04, 0x29
        /*00ae*/ 	.short	(.L_29 - .L_28)


	//   ....[0]....
.L_28:
        /*00b0*/ 	.word	0xffffffff


	//   ....[1]....
        /*00b4*/ 	.word	0xffffffff


	//   ....[2]....
        /*00b8*/ 	.word	0xffffffff


	//   ....[3]....
        /*00bc*/ 	.word	0xffffffff


	//   ....[4]....
        /*00c0*/ 	.word	0xffffffff


	//   ....[5]....
        /*00c4*/ 	.word	0xffffffff


	//   ....[6]....
        /*00c8*/ 	.word	0xffffffff


	//   ....[7]....
        /*00cc*/ 	.word	0xffffffff


	//   ....[8]....
        /*00d0*/ 	.word	0xffffffff


	//   ....[9]....
        /*00d4*/ 	.word	0xffffffff


	//   ....[10]....
        /*00d8*/ 	.word	0x0500004e


	//   ....[11]....
        /*00dc*/ 	.word	0x0500004e


	//   ....[12]....
        /*00e0*/ 	.word	0x0500004e


	//   ....[13]....
        /*00e4*/ 	.word	0x0500004e


	//   ....[14]....
        /*00e8*/ 	.word	0x0500004e


	//   ....[15]....
        /*00ec*/ 	.word	0x0500004e


	//   ....[16]....
        /*00f0*/ 	.word	0x0500004e


	//   ....[17]....
        /*00f4*/ 	.word	0x0500004e


	//   ....[18]....
        /*00f8*/ 	.word	0x0500004e


	//   ....[19]....
        /*00fc*/ 	.word	0x0500004e


	//----- nvinfo : EIATTR_COOP_GROUP_INSTR_OFFSETS
	.align		4
.L_29:
        /*0100*/ 	.byte	0x04, 0x28
        /*0102*/ 	.short	(.L_31 - .L_30)


	//   ....[0]....
.L_30:
        /*0104*/ 	.word	0x00002840


	//   ....[1]....
        /*0108*/ 	.word	0x00002860


	//   ....[2]....
        /*010c*/ 	.word	0x00002880


	//   ....[3]....
        /*0110*/ 	.word	0x000028a0


	//   ....[4]....
        /*0114*/ 	.word	0x000028c0


	//   ....[5]....
        /*0118*/ 	.word	0x00002ac0


	//   ....[6]....
        /*011c*/ 	.word	0x00002ae0


	//   ....[7]....
        /*0120*/ 	.word	0x00002b00


	//   ....[8]....
        /*0124*/ 	.word	0x00002b20


	//   ....[9]....
        /*0128*/ 	.word	0x00002b40


	//   ....[10]....
        /*012c*/ 	.word	0x00004da0


	//   ....[11]....
        /*0130*/ 	.word	0x00004e30


	//   ....[12]....
        /*0134*/ 	.word	0x00004ea0


	//   ....[13]....
        /*0138*/ 	.word	0x00004f10


	//   ....[14]....
        /*013c*/ 	.word	0x00004f80


	//   ....[15]....
        /*0140*/ 	.word	0x00005010


	//   ....[16]....
        /*0144*/ 	.word	0x000050b0


	//   ....[17]....
        /*0148*/ 	.word	0x00005120


	//   ....[18]....
        /*014c*/ 	.word	0x00005190


	//   ....[19]....
        /*0150*/ 	.word	0x00005200


	//----- nvinfo : EIATTR_VRC_CTA_INIT_COUNT
	.align		4
.L_31:
        /*0154*/ 	.byte	0x02, 0x4a
	.zero		1
	.zero		1


	//----- nvinfo : EIATTR_EXIT_INSTR_OFFSETS
	.align		4
        /*0158*/ 	.byte	0x04, 0x1c
        /*015a*/ 	.short	(.L_33 - .L_32)


	//   ....[0]....
.L_32:
        /*015c*/ 	.word	0x00004440


	//   ....[1]....
        /*0160*/ 	.word	0x00004820


	//   ....[2]....
        /*0164*/ 	.word	0x00004d10


	//----- nvinfo : EIATTR_MAX_THREADS
	.align		4
.L_33:
        /*0168*/ 	.byte	0x04, 0x05
        /*016a*/ 	.short	(.L_35 - .L_34)
.L_34:
        /*016c*/ 	.word	0x00000100
        /*0170*/ 	.word	0x00000001
        /*0174*/ 	.word	0x00000001


	//----- nvinfo : EIATTR_CRS_STACK_SIZE
	.align		4
.L_35:
        /*0178*/ 	.byte	0x04, 0x1e
        /*017a*/ 	.short	(.L_37 - .L_36)
.L_36:
        /*017c*/ 	.word	0x00000000


	//----- nvinfo : EIATTR_CBANK_PARAM_SIZE
	.align		4
.L_37:
        /*0180*/ 	.byte	0x03, 0x19
        /*0182*/ 	.short	0x0034


	//----- nvinfo : EIATTR_PARAM_CBANK
	.align		4
        /*0184*/ 	.byte	0x04, 0x0a
        /*0186*/ 	.short	(.L_39 - .L_38)
	.align		4
.L_38:
        /*0188*/ 	.word	index@(.nv.constant0.fa_v5_kernel)
        /*018c*/ 	.short	0x0380
        /*018e*/ 	.short	0x0034


	//----- nvinfo : EIATTR_SW_WAR
	.align		4
.L_39:
        /*0190*/ 	.byte	0x04, 0x36
        /*0192*/ 	.short	(.L_41 - .L_40)
.L_40:
        /*0194*/ 	.word	0x00000008
.L_41:


//--------------------- .nv.callgraph             --------------------------
	.section	.nv.callgraph,"",@"SHT_CUDA_CALLGRAPH"
	.align	4
	.sectionentsize	8
	.align		4
        /*0000*/ 	.word	0x00000000
	.align		4
        /*0004*/ 	.word	0xffffffff
	.align		4
        /*0008*/ 	.word	0x00000000
	.align		4
        /*000c*/ 	.word	0xfffffffe
	.align		4
        /*0010*/ 	.word	0x00000000
	.align		4
        /*0014*/ 	.word	0xfffffffd
	.align		4
        /*0018*/ 	.word	0x00000000
	.align		4
        /*001c*/ 	.word	0xfffffffc


//--------------------- .text.fa_v5_kernel        --------------------------
	.section	.text.fa_v5_kernel,"ax",@progbits
	.align	128
        .global         fa_v5_kernel
        .type           fa_v5_kernel,@function
        .size           fa_v5_kernel,(.L_x_89 - fa_v5_kernel)
        .other          fa_v5_kernel,@"STO_CUDA_ENTRY STV_DEFAULT"
fa_v5_kernel:
.text.fa_v5_kernel:
[----:B------:R-:W0:Y:S08]  /*0000*/  LDC R1, c[0x0][0x37c] ;  /* 0x0000df00ff017b82 */ /* 0x000e300000000800 */
[----:B------:R-:W1:Y:S01]  /*0010*/  S2UR UR9, SR_CTAID.X ;  /* 0x00000000000979c3 */ /* 0x000e620000002500 */
[----:B------:R-:W2:Y:S01]  /*0020*/  S2R R3, SR_TID.X ;  /* 0x0000000000037919 */ /* 0x000ea20000002100 */
[----:B------:R-:W3:Y:S01]  /*0030*/  LDCU.64 UR10, c[0x0][0x3a8] ;  /* 0x00007500ff0a77ac */ /* 0x000ee20008000a00 */
[----:B0-----:R-:W-:Y:S01]  /*0040*/  VIADD R1, R1, 0xffffff00 ;  /* 0xffffff0001017836 */ /* 0x001fe20000000000 */
[----:B------:R-:W-:Y:S01]  /*0050*/  BSSY.RECONVERGENT B0, `(.L_x_0) ;  /* 0x000013f000007945 */ /* 0x000fe20003800200 */
[----:B------:R-:W0:Y:S02]  /*0060*/  LDCU UR7, c[0x0][0x3a4] ;  /* 0x00007480ff0777ac */ /* 0x000e240008000800 */
[----:B------:R-:W-:Y:S01]  /*0070*/  IMAD.MOV.U32 R0, RZ, RZ, R1 ;  /* 0x000000ffff007224 */ /* 0x000fe200078e0001 */
[----:B------:R-:W-:Y:S01]  /*0080*/  S2UR UR4, SR_CTAID.Z ;  /* 0x00000000000479c3 */ /* 0x000fe20000002700 */
[----:B------:R4:W-:Y:S01]  /*0090*/  STL.128 [R1], RZ ;  /* 0x000000ff01007387 */ /* 0x0009e20000100c00 */
[----:B------:R-:W0:Y:S03]  /*00a0*/  LDCU.64 UR12, c[0x0][0x358] ;  /* 0x00006b00ff0c77ac */ /* 0x000e260008000a00 */
[----:B------:R4:W-:Y:S01]  /*00b0*/  STL.128 [R1+0x10], RZ ;  /* 0x000010ff01007387 */ /* 0x0009e20000100c00 */
[----:B------:R-:W0:Y:S02]  /*00c0*/  LDCU.64 UR16, c[0x0][0x380] ;  /* 0x00007000ff1077ac */ /* 0x000e240008000a00 */
[----:B------:R-:W0:Y:S01]  /*00d0*/  S2UR UR6, SR_CTAID.Y ;  /* 0x00000000000679c3 */ /* 0x000e220000002600 */
[----:B------:R4:W-:Y:S01]  /*00e0*/  STL.128 [R1+0x20], RZ ;  /* 0x000020ff01007387 */ /* 0x0009e20000100c00 */
[----:B------:R-:W0:Y:S03]  /*00f0*/  LDCU.64 UR18, c[0x0][0x380] ;  /* 0x00007000ff1277ac */ /* 0x000e260008000a00 */
[----:B------:R4:W-:Y:S01]  /*0100*/  STL.128 [R1+0x30], RZ ;  /* 0x000030ff01007387 */ /* 0x0009e20000100c00 */
[----:B-1----:R-:W-:-:S03]  /*0110*/  ULEA UR5, UR9, 0x40, 0x6 ;  /* 0x0000004009057891 */ /* 0x002fc6000f8e30ff */
[----:B------:R4:W-:Y:S01]  /*0120*/  STL.128 [R1+0x40], RZ ;  /* 0x000040ff01007387 */ /* 0x0009e20000100c00 */
[----:B---3--:R-:W-:-:S03]  /*0130*/  UISETP.LT.AND UP0, UPT, UR5, UR10, UPT ;  /* 0x0000000a0500728c */ /* 0x008fc6000bf01270 */
[----:B------:R4:W-:Y:S01]  /*0140*/  STL.128 [R1+0x50], RZ ;  /* 0x000050ff01007387 */ /* 0x0009e20000100c00 */
[----:B------:R-:W-:-:S03]  /*0150*/  USEL UR5, UR5, UR10, UP0 ;  /* 0x0000000a05057287 */ /* 0x000fc60008000000 */
[----:B------:R4:W-:Y:S01]  /*0160*/  STL.128 [R1+0x60], RZ ;  /* 0x000060ff01007387 */ /* 0x0009e20000100c00 */
[----:B--2---:R-:W-:Y:S01]  /*0170*/  SHF.R.U32.HI R2, RZ, 0x5, R3 ;  /* 0x00000005ff027819 */ /* 0x004fe20000011603 */
[----:B------:R-:W-:Y:S02]  /*0180*/  UIMAD UR8, UR9, -0x40, UR5 ;  /* 0xffffffc0090878a4 */ /* 0x000fe4000f8e0205 */
[----:B------:R4:W-:Y:S01]  /*0190*/  STL.128 [R1+0x70], RZ ;  /* 0x000070ff01007387 */ /* 0x0009e20000100c00 */
[----:B------:R-:W-:Y:S01]  /*01a0*/  LOP3.LUT R3, R3, 0x1f, RZ, 0xc0, !PT ;  /* 0x0000001f03037812 */ /* 0x000fe200078ec0ff */
[----:B0-----:R-:W-:Y:S02]  /*01b0*/  UIMAD UR4, UR4, UR7, UR6 ;  /* 0x00000007040472a4 */ /* 0x001fe4000f8e0206 */
[----:B------:R4:W-:Y:S01]  /*01c0*/  STL.128 [R1+0x80], RZ ;  /* 0x000080ff01007387 */ /* 0x0009e20000100c00 */
[----:B------:R-:W-:Y:S01]  /*01d0*/  ISETP.GE.AND P0, PT, R2, UR8, PT ;  /* 0x0000000802007c0c */ /* 0x000fe2000bf06270 */
[----:B------:R-:W-:-:S02]  /*01e0*/  UIMAD UR4, UR4, UR10, URZ ;  /* 0x0000000a040472a4 */ /* 0x000fc4000f8e02ff */
[----:B------:R4:W-:Y:S02]  /*01f0*/  STL.128 [R1+0x90], RZ ;  /* 0x000090ff01007387 */ /* 0x0009e40000100c00 */
[----:B------:R-:W-:Y:S02]  /*0200*/  UIMAD UR6, UR4, UR11, URZ ;  /* 0x0000000b040672a4 */ /* 0x000fe4000f8e02ff */
[----:B------:R4:W-:Y:S02]  /*0210*/  STL.128 [R1+0xa0], RZ ;  /* 0x0000a0ff01007387 */ /* 0x0009e40000100c00 */
[----:B------:R-:W-:Y:S02]  /*0220*/  USHF.R.S32.HI UR15, URZ, 0x1f, UR6 ;  /* 0x0000001fff0f7899 */ /* 0x000fe40008011406 */
[----:B------:R4:W-:Y:S04]  /*0230*/  STL.128 [R1+0xb0], RZ ;  /* 0x0000b0ff01007387 */ /* 0x0009e80000100c00 */
[----:B------:R4:W-:Y:S04]  /*0240*/  STL.128 [R1+0xc0], RZ ;  /* 0x0000c0ff01007387 */ /* 0x0009e80000100c00 */
[----:B------:R4:W-:Y:S04]  /*0250*/  STL.128 [R1+0xd0], RZ ;  /* 0x0000d0ff01007387 */ /* 0x0009e80000100c00 */
[----:B------:R4:W-:Y:S04]  /*0260*/  STL.128 [R1+0xe0], RZ ;  /* 0x0000e0ff01007387 */ /* 0x0009e80000100c00 */
[----:B------:R4:W-:Y:S01]  /*0270*/  STL.128 [R1+0xf0], RZ ;  /* 0x0000f0ff01007387 */ /* 0x0009e20000100c00 */
[----:B------:R-:W-:Y:S05]  /*0280*/  @P0 BRA `(.L_x_1) ;  /* 0x00000010006c0947 */ /* 0x000fea0003800000 */
[----:B------:R-:W0:Y:S01]  /*0290*/  S2R R7, SR_CTAID.X ;  /* 0x0000000000077919 */ /* 0x000e220000002500 */
[----:B------:R-:W1:Y:S01]  /*02a0*/  S2UR UR7, SR_CgaCtaId ;  /* 0x00000000000779c3 */ /* 0x000e620000008800 */
[----:B------:R-:W-:Y:S01]  /*02b0*/  MOV R4, R2 ;  /* 0x0000000200047202 */ /* 0x000fe20000000f00 */
[----:B------:R-:W-:Y:S01]  /*02c0*/  UMOV UR4, 0x400 ;  /* 0x0000040000047882 */ /* 0x000fe20000000000 */
[----:B------:R-:W-:Y:S02]  /*02d0*/  BSSY.RECONVERGENT B1, `(.L_x_2) ;  /* 0x000001b000017945 */ /* 0x000fe40003800200 */
[----:B------:R-:W-:-:S05]  /*02e0*/  LOP3.LUT R5, RZ, R4, RZ, 0x33, !PT ;  /* 0x00000004ff057212 */ /* 0x000fca00078e33ff */
[----:B------:R-:W-:-:S05]  /*02f0*/  VIADD R6, R5, UR5 ;  /* 0x0000000505067c36 */ /* 0x000fca0008000000 */
[----:B------:R-:W-:-:S04]  /*0300*/  LOP3.LUT R5, R6, 0x18, RZ, 0xc0, !PT ;  /* 0x0000001806057812 */ /* 0x000fc800078ec0ff */
[----:B------:R-:W-:Y:S01]  /*0310*/  ISETP.NE.AND P0, PT, R5, 0x18, PT ;  /* 0x000000180500780c */ /* 0x000fe20003f05270 */
[----:B-1----:R-:W-:-:S06]  /*0320*/  ULEA UR4, UR7, UR4, 0x18 ;  /* 0x0000000407047291 */ /* 0x002fcc000f8ec0ff */
[----:B------:R-:W-:Y:S01]  /*0330*/  LEA R5, R3, UR4, 0x1 ;  /* 0x0000000403057c11 */ /* 0x000fe2000f8e08ff */
[----:B0-----:R-:W-:-:S05]  /*0340*/  IMAD R8, R7, -0x40, R6 ;  /* 0xffffffc007087824 */ /* 0x001fca00078e0206 */
[----:B------:R-:W-:Y:S01]  /*0350*/  ISETP.GE.U32.AND P1, PT, R8, 0x18, PT ;  /* 0x000000180800780c */ /* 0x000fe20003f26070 */
[----:B------:R-:W-:-:S12]  /*0360*/  @!P0 BRA `(.L_x_3) ;  /* 0x0000000000448947 */ /* 0x000fd80003800000 */
[----:B------:R-:W-:Y:S01]  /*0370*/  LEA.HI R6, R6, 0x1, RZ, 0x1d ;  /* 0x0000000106067811 */ /* 0x000fe200078fe8ff */
[----:B------:R-:W-:-:S03]  /*0380*/  IMAD.MOV.U32 R10, RZ, RZ, RZ ;  /* 0x000000ffff0a7224 */ /* 0x000fc600078e00ff */
[----:B------:R-:W-:-:S07]  /*0390*/  LOP3.LUT R11, R6, 0x3, RZ, 0xc0, !PT ;  /* 0x00000003060b7812 */ /* 0x000fce00078ec0ff */
.L_x_4:
[----:B0-----:R-:W0:Y:S02]  /*03a0*/  S2R R9, SR_CTAID.X ;  /* 0x0000000000097919 */ /* 0x001e240000002500 */
[----:B0-----:R-:W-:-:S05]  /*03b0*/  LEA R6, R9, R4, 0x6 ;  /* 0x0000000409067211 */ /* 0x001fca00078e30ff */
[----:B------:R-:W-:-:S05]  /*03c0*/  IMAD R6, R6, UR11, R3 ;  /* 0x0000000b06067c24 */ /* 0x000fca000f8e0203 */
[----:B------:R-:W-:-:S04]  /*03d0*/  IADD3 R9, P0, PT, R6, UR6, RZ ;  /* 0x0000000606097c10 */ /* 0x000fc8000ff1e0ff */
[----:B------:R-:W-:Y:S02]  /*03e0*/  LEA.HI.X.SX32 R6, R6, UR15, 0x1, P0 ;  /* 0x0000000f06067c11 */ /* 0x000fe400080f0eff */
[----:B------:R-:W-:-:S04]  /*03f0*/  LEA R8, P0, R9, UR16, 0x1 ;  /* 0x0000001009087c11 */ /* 0x000fc8000f8008ff */
[----:B------:R-:W-:-:S06]  /*0400*/  LEA.HI.X R9, R9, UR17, R6, 0x1, P0 ;  /* 0x0000001109097c11 */ /* 0x000fcc00080f0c06 */
[----:B------:R-:W2:Y:S01]  /*0410*/  LDG.E.U16.CONSTANT R9, desc[UR12][R8.64] ;  /* 0x0000000c08097981 */ /* 0x000ea2000c1e9500 */
[C---:B------:R-:W-:Y:S01]  /*0420*/  IMAD R6, R4.reuse, 0x40, R5 ;  /* 0x0000004004067824 */ /* 0x040fe200078e0205 */
[----:B------:R-:W-:Y:S01]  /*0430*/  IADD3 R4, PT, PT, R4, 0x8, RZ ;  /* 0x0000000804047810 */ /* 0x000fe20007ffe0ff */
[----:B------:R-:W-:-:S05]  /*0440*/  VIADD R10, R10, 0x1 ;  /* 0x000000010a0a7836 */ /* 0x000fca0000000000 */
[----:B------:R-:W-:Y:S01]  /*0450*/  ISETP.NE.AND P0, PT, R10, R11, PT ;  /* 0x0000000b0a00720c */ /* 0x000fe20003f05270 */
[----:B--2---:R0:W-:-:S12]  /*0460*/  STS.U16 [R6], R9 ;  /* 0x0000000906007388 */ /* 0x0041d80000000400 */
[----:B------:R-:W-:Y:S05]  /*0470*/  @P0 BRA `(.L_x_4) ;  /* 0xfffffffc00c80947 */ /* 0x000fea000383ffff */
.L_x_3:
[----:B------:R-:W-:Y:S05]  /*0480*/  BSYNC.RECONVERGENT B1 ;  /* 0x0000000000017941 */ /* 0x000fea0003800200 */
.L_x_2:
[----:B------:R-:W-:Y:S05]  /*0490*/  @!P1 BRA `(.L_x_1) ;  /* 0x0000000c00e89947 */ /* 0x000fea0003800000 */
[----:B0-----:R-:W-:Y:S01]  /*04a0*/  IADD3 R6, PT, PT, -R4, UR8, RZ ;  /* 0x0000000804067c10 */ /* 0x001fe2000fffe1ff */
[----:B------:R-:W-:Y:S01]  /*04b0*/  BSSY.RECONVERGENT B1, `(.L_x_5) ;  /* 0x000008b000017945 */ /* 0x000fe20003800200 */
[----:B------:R-:W-:Y:S02]  /*04c0*/  PLOP3.LUT P0, PT, PT, PT, PT, 0x80, 0x8 ;  /* 0x000000000008781c */ /* 0x000fe40003f0f070 */
[----:B------:R-:W-:-:S13]  /*04d0*/  ISETP.GT.AND P1, PT, R6, 0x60, PT ;  /* 0x000000600600780c */ /* 0x000fda0003f24270 */
[----:B------:R-:W-:Y:S05]  /*04e0*/  @!P1 BRA `(.L_x_6) ;  /* 0x00000008001c9947 */ /* 0x000fea0003800000 */
[----:B------:R-:W-:Y:S01]  /*04f0*/  IMAD.U32 R41, RZ, RZ, UR8 ;  /* 0x00000008ff297e24 */ /* 0x000fe2000f8e00ff */
[----:B------:R-:W-:-:S03]  /*0500*/  PLOP3.LUT P0, PT, PT, PT, PT, 0x8, 0x80 ;  /* 0x000000000080781c */ /* 0x000fc60003f0e170 */
[----:B------:R-:W-:-:S10]  /*0510*/  VIADD R41, R41, 0xffffffa0 ;  /* 0xffffffa029297836 */ /* 0x000fd40000000000 */
.L_x_7:
[----:B0-----:R-:W-:-:S04]  /*0520*/  LEA R36, R7, R4, 0x6 ;  /* 0x0000000407247211 */ /* 0x001fc800078e30ff */
[C---:B------:R-:W-:Y:S01]  /*0530*/  IADD3 R14, PT, PT, R36.reuse, 0x18, RZ ;  /* 0x00000018240e7810 */ /* 0x040fe20007ffe0ff */
[C-C-:B------:R-:W-:Y:S02]  /*0540*/  IMAD R8, R36.reuse, UR11, R3.reuse ;  /* 0x0000000b24087c24 */ /* 0x140fe4000f8e0203 */
[C---:B------:R-:W-:Y:S02]  /*0550*/  VIADD R6, R36.reuse, 0x8 ;  /* 0x0000000824067836 */ /* 0x040fe40000000000 */
[----:B------:R-:W-:Y:S01]  /*0560*/  VIADD R10, R36, 0x10 ;  /* 0x00000010240a7836 */ /* 0x000fe20000000000 */
[----:B------:R-:W-:Y:S01]  /*0570*/  IADD3 R9, P1, PT, R8, UR6, RZ ;  /* 0x0000000608097c10 */ /* 0x000fe2000ff3e0ff */
[--C-:B------:R-:W-:Y:S02]  /*0580*/  IMAD R6, R6, UR11, R3.reuse ;  /* 0x0000000b06067c24 */ /* 0x100fe4000f8e0203 */
[--C-:B------:R-:W-:Y:S01]  /*0590*/  IMAD R10, R10, UR11, R3.reuse ;  /* 0x0000000b0a0a7c24 */ /* 0x100fe2000f8e0203 */
[----:B------:R-:W-:Y:S01]  /*05a0*/  LEA.HI.X.SX32 R12, R8, UR15, 0x1, P1 ;  /* 0x0000000f080c7c11 */ /* 0x000fe200088f0eff */
[----:B------:R-:W-:Y:S01]  /*05b0*/  VIADD R16, R36, 0x20 ;  /* 0x0000002024107836 */ /* 0x000fe20000000000 */
[C---:B------:R-:W-:Y:S01]  /*05c0*/  LEA R8, P2, R9.reuse, UR18, 0x1 ;  /* 0x0000001209087c11 */ /* 0x040fe2000f8408ff */
[--C-:B------:R-:W-:Y:S01]  /*05d0*/  IMAD R14, R14, UR11, R3.reuse ;  /* 0x0000000b0e0e7c24 */ /* 0x100fe2000f8e0203 */
[----:B------:R-:W-:Y:S01]  /*05e0*/  IADD3 R13, P1, PT, R6, UR6, RZ ;  /* 0x00000006060d7c10 */ /* 0x000fe2000ff3e0ff */
[--C-:B------:R-:W-:Y:S01]  /*05f0*/  IMAD R16, R16, UR11, R3.reuse ;  /* 0x0000000b10107c24 */ /* 0x100fe2000f8e0203 */
[----:B------:R-:W-:Y:S01]  /*0600*/  LEA.HI.X R9, R9, UR19, R12, 0x1, P2 ;  /* 0x0000001309097c11 */ /* 0x000fe200090f0c0c */
[----:B------:R-:W-:Y:S01]  /*0610*/  VIADD R22, R36, 0x38 ;  /* 0x0000003824167836 */ /* 0x000fe20000000000 */
[----:B------:R-:W-:Y:S01]  /*0620*/  LEA.HI.X.SX32 R20, R6, UR15, 0x1, P1 ;  /* 0x0000000f06147c11 */ /* 0x000fe200088f0eff */
[----:B------:R-:W-:Y:S01]  /*0630*/  VIADD R6, R36, 0x28 ;  /* 0x0000002824067836 */ /* 0x000fe20000000000 */
[----:B------:R-:W-:Y:S01]  /*0640*/  IADD3 R11, P2, PT, R10, UR6, RZ ;  /* 0x000000060a0b7c10 */ /* 0x000fe2000ff5e0ff */
[--C-:B------:R-:W-:Y:S01]  /*0650*/  IMAD R22, R22, UR11, R3.reuse ;  /* 0x0000000b16167c24 */ /* 0x100fe2000f8e0203 */
[----:B------:R-:W-:Y:S01]  /*0660*/  LEA R12, P1, R13, UR18, 0x1 ;  /* 0x000000120d0c7c11 */ /* 0x000fe2000f8208ff */
[----:B------:R-:W-:Y:S01]  /*0670*/  IMAD R6, R6, UR11, R3 ;  /* 0x0000000b06067c24 */ /* 0x000fe2000f8e0203 */
[----:B------:R-:W-:Y:S01]  /*0680*/  LEA.HI.X.SX32 R18, R10, UR15, 0x1, P2 ;  /* 0x0000000f0a127c11 */ /* 0x000fe200090f0eff */
[----:B------:R0:W2:Y:S01]  /*0690*/  LDG.E.U16.CONSTANT R8, desc[UR12][R8.64] ;  /* 0x0000000c08087981 */ /* 0x0000a2000c1e9500 */
[----:B------:R-:W-:-:S02]  /*06a0*/  LEA R10, P2, R11, UR18, 0x1 ;  /* 0x000000120b0a7c11 */ /* 0x000fc4000f8408ff */
[----:B------:R-:W-:Y:S02]  /*06b0*/  LEA.HI.X R13, R13, UR19, R20, 0x1, P1 ;  /* 0x000000130d0d7c11 */ /* 0x000fe400088f0c14 */
[----:B------:R-:W-:Y:S02]  /*06c0*/  LEA.HI.X R11, R11, UR19, R18, 0x1, P2 ;  /* 0x000000130b0b7c11 */ /* 0x000fe400090f0c12 */
[----:B------:R-:W-:Y:S01]  /*06d0*/  IADD3 R20, PT, PT, R36, 0x30, RZ ;  /* 0x0000003024147810 */ /* 0x000fe20007ffe0ff */
[----:B------:R-:W3:Y:S01]  /*06e0*/  LDG.E.U16.CONSTANT R12, desc[UR12][R12.64] ;  /* 0x0000000c0c0c7981 */ /* 0x000ee2000c1e9500 */
[----:B------:R-:W-:Y:S02]  /*06f0*/  IADD3 R15, P3, PT, R16, UR6, RZ ;  /* 0x00000006100f7c10 */ /* 0x000fe4000ff7e0ff */
[----:B------:R-:W-:Y:S01]  /*0700*/  IADD3 R17, P1, PT, R6, UR6, RZ ;  /* 0x0000000606117c10 */ /* 0x000fe2000ff3e0ff */
[----:B------:R-:W-:Y:S01]  /*0710*/  IMAD R20, R20, UR11, R3 ;  /* 0x0000000b14147c24 */ /* 0x000fe2000f8e0203 */
[----:B------:R-:W-:Y:S01]  /*0720*/  IADD3 R19, P2, PT, R14, UR6, RZ ;  /* 0x000000060e137c10 */ /* 0x000fe2000ff5e0ff */
[----:B------:R-:W5:Y:S01]  /*0730*/  LDG.E.U16.CONSTANT R10, desc[UR12][R10.64] ;  /* 0x0000000c0a0a7981 */ /* 0x000f62000c1e9500 */
[----:B------:R-:W-:-:S02]  /*0740*/  LEA.HI.X.SX32 R24, R16, UR15, 0x1, P3 ;  /* 0x0000000f10187c11 */ /* 0x000fc400098f0eff */
[----:B------:R-:W-:Y:S02]  /*0750*/  LEA.HI.X.SX32 R6, R6, UR15, 0x1, P1 ;  /* 0x0000000f06067c11 */ /* 0x000fe400088f0eff */
[----:B------:R-:W-:Y:S02]  /*0760*/  LEA.HI.X.SX32 R26, R14, UR15, 0x1, P2 ;  /* 0x0000000f0e1a7c11 */ /* 0x000fe400090f0eff */
[----:B------:R-:W-:Y:S02]  /*0770*/  LEA R16, P1, R17, UR18, 0x1 ;  /* 0x0000001211107c11 */ /* 0x000fe4000f8208ff */
[----:B------:R-:W-:Y:S02]  /*0780*/  LEA R18, P2, R19, UR18, 0x1 ;  /* 0x0000001213127c11 */ /* 0x000fe4000f8408ff */
[----:B------:R-:W-:Y:S02]  /*0790*/  LEA R14, P3, R15, UR18, 0x1 ;  /* 0x000000120f0e7c11 */ /* 0x000fe4000f8608ff */
[----:B------:R-:W-:Y:S01]  /*07a0*/  LEA.HI.X R17, R17, UR19, R6, 0x1, P1 ;  /* 0x0000001311117c11 */ /* 0x000fe200088f0c06 */
[C---:B------:R-:W-:Y:S01]  /*07b0*/  VIADD R6, R36.reuse, 0x40 ;  /* 0x0000004024067836 */ /* 0x040fe20000000000 */
[----:B------:R-:W-:Y:S01]  /*07c0*/  LEA.HI.X R19, R19, UR19, R26, 0x1, P2 ;  /* 0x0000001313137c11 */ /* 0x000fe200090f0c1a */
[----:B------:R-:W-:Y:S01]  /*07d0*/  VIADD R26, R36, 0x50 ;  /* 0x00000050241a7836 */ /* 0x000fe20000000000 */
[----:B------:R-:W-:Y:S01]  /*07e0*/  LEA.HI.X R15, R15, UR19, R24, 0x1, P3 ;  /* 0x000000130f0f7c11 */ /* 0x000fe200098f0c18 */
[--C-:B------:R-:W-:Y:S01]  /*07f0*/  IMAD R6, R6, UR11, R3.reuse ;  /* 0x0000000b06067c24 */ /* 0x100fe2000f8e0203 */
[----:B------:R-:W-:Y:S01]  /*0800*/  IADD3 R21, P1, PT, R20, UR6, RZ ;  /* 0x0000000614157c10 */ /* 0x000fe2000ff3e0ff */
[----:B------:R-:W-:Y:S01]  /*0810*/  IMAD R26, R26, UR11, R3 ;  /* 0x0000000b1a1a7c24 */ /* 0x000fe2000f8e0203 */
[----:B------:R-:W-:Y:S01]  /*0820*/  IADD3 R24, PT, PT, R36, 0x48, RZ ;  /* 0x0000004824187810 */ /* 0x000fe20007ffe0ff */
[----:B------:R-:W4:Y:S01]  /*0830*/  LDG.E.U16.CONSTANT R18, desc[UR12][R18.64] ;  /* 0x0000000c12127981 */ /* 0x000f22000c1e9500 */
[----:B------:R-:W-:-:S02]  /*0840*/  IADD3 R23, P2, PT, R22, UR6, RZ ;  /* 0x0000000616177c10 */ /* 0x000fc4000ff5e0ff */
[----:B------:R-:W-:Y:S01]  /*0850*/  LEA.HI.X.SX32 R30, R20, UR15, 0x1, P1 ;  /* 0x0000000f141e7c11 */ /* 0x000fe200088f0eff */
[----:B------:R-:W-:Y:S01]  /*0860*/  IMAD R24, R24, UR11, R3 ;  /* 0x0000000b18187c24 */ /* 0x000fe2000f8e0203 */
[----:B------:R-:W-:Y:S01]  /*0870*/  LEA R20, P1, R21, UR18, 0x1 ;  /* 0x0000001215147c11 */ /* 0x000fe2000f8208ff */
[----:B------:R-:W4:Y:S01]  /*0880*/  LDG.E.U16.CONSTANT R14, desc[UR12][R14.64] ;  /* 0x0000000c0e0e7981 */ /* 0x000f22000c1e9500 */
[----:B------:R-:W-:Y:S02]  /*0890*/  LEA.HI.X.SX32 R28, R22, UR15, 0x1, P2 ;  /* 0x0000000f161c7c11 */ /* 0x000fe400090f0eff */
[----:B------:R-:W-:Y:S01]  /*08a0*/  LEA R22, P2, R23, UR18, 0x1 ;  /* 0x0000001217167c11 */ /* 0x000fe2000f8408ff */
[----:B------:R-:W4:Y:S01]  /*08b0*/  LDG.E.U16.CONSTANT R16, desc[UR12][R16.64] ;  /* 0x0000000c10107981 */ /* 0x000f22000c1e9500 */
[----:B------:R-:W-:Y:S01]  /*08c0*/  LEA.HI.X R21, R21, UR19, R30, 0x1, P1 ;  /* 0x0000001315157c11 */ /* 0x000fe200088f0c1e */
[----:B------:R-:W-:Y:S01]  /*08d0*/  VIADD R30, R36, 0x58 ;  /* 0x00000058241e7836 */ /* 0x000fe20000000000 */
[----:B------:R-:W-:-:S02]  /*08e0*/  LEA.HI.X R23, R23, UR19, R28, 0x1, P2 ;  /* 0x0000001317177c11 */ /* 0x000fc400090f0c1c */
[----:B------:R-:W-:Y:S01]  /*08f0*/  IADD3 R25, P1, PT, R6, UR6, RZ ;  /* 0x0000000606197c10 */ /* 0x000fe2000ff3e0ff */
[----:B------:R-:W-:Y:S01]  /*0900*/  IMAD R30, R30, UR11, R3 ;  /* 0x0000000b1e1e7c24 */ /* 0x000fe2000f8e0203 */
[----:B------:R-:W-:Y:S01]  /*0910*/  IADD3 R27, P2, PT, R24, UR6, RZ ;  /* 0x00000006181b7c10 */ /* 0x000fe2000ff5e0ff */
[----:B------:R-:W4:Y:S01]  /*0920*/  LDG.E.U16.CONSTANT R20, desc[UR12][R20.64] ;  /* 0x0000000c14147981 */ /* 0x000f22000c1e9500 */
[----:B------:R-:W-:Y:S02]  /*0930*/  IADD3 R29, P3, PT, R26, UR6, RZ ;  /* 0x000000061a1d7c10 */ /* 0x000fe4000ff7e0ff */
[----:B------:R-:W-:Y:S01]  /*0940*/  LEA.HI.X.SX32 R34, R6, UR15, 0x1, P1 ;  /* 0x0000000f06227c11 */ /* 0x000fe200088f0eff */
[----:B------:R-:W4:Y:S01]  /*0950*/  LDG.E.U16.CONSTANT R22, desc[UR12][R22.64] ;  /* 0x0000000c16167981 */ /* 0x000f22000c1e9500 */
[----:B------:R-:W-:Y:S02]  /*0960*/  LEA.HI.X.SX32 R32, R24, UR15, 0x1, P2 ;  /* 0x0000000f18207c11 */ /* 0x000fe400090f0eff */
[----:B------:R-:W-:-:S02]  /*0970*/  LEA.HI.X.SX32 R6, R26, UR15, 0x1, P3 ;  /* 0x0000000f1a067c11 */ /* 0x000fc400098f0eff */
        /* <DEDUP_REMOVED lines=9> */
[----:B------:R-:W-:Y:S01]  /*0a10*/  IADD3 R6, PT, PT, R36, 0x60, RZ ;  /* 0x0000006024067810 */ /* 0x000fe20007ffe0ff */
[--C-:B------:R-:W-:Y:S01]  /*0a20*/  IMAD R32, R32, UR11, R3.reuse ;  /* 0x0000000b20207c24 */ /* 0x100fe2000f8e0203 */
[----:B------:R-:W-:Y:S01]  /*0a30*/  IADD3 R31, P1, PT, R30, UR6, RZ ;  /* 0x000000061e1f7c10 */ /* 0x000fe2000ff3e0ff */
[----:B------:R-:W4:Y:S01]  /*0a40*/  LDG.E.U16.CONSTANT R24, desc[UR12][R24.64] ;  /* 0x0000000c18187981 */ /* 0x000f22000c1e9500 */
[----:B------:R-:W-:Y:S01]  /*0a50*/  IADD3 R36, PT, PT, R36, 0x78, RZ ;  /* 0x0000007824247810 */ /* 0x000fe20007ffe0ff */
[--C-:B------:R-:W-:Y:S01]  /*0a60*/  IMAD R6, R6, UR11, R3.reuse ;  /* 0x0000000b06067c24 */ /* 0x100fe2000f8e0203 */
[----:B------:R-:W-:Y:S01]  /*0a70*/  LEA.HI.X.SX32 R38, R30, UR15, 0x1, P1 ;  /* 0x0000000f1e267c11 */ /* 0x000fe200088f0eff */
[----:B------:R-:W4:Y:S01]  /*0a80*/  LDG.E.U16.CONSTANT R26, desc[UR12][R26.64] ;  /* 0x0000000c1a1a7981 */ /* 0x000f22000c1e9500 */
[C---:B------:R-:W-:Y:S01]  /*0a90*/  LEA R30, P1, R31.reuse, UR18, 0x1 ;  /* 0x000000121f1e7c11 */ /* 0x040fe2000f8208ff */
[----:B------:R-:W-:Y:S01]  /*0aa0*/  IMAD R36, R36, UR11, R3 ;  /* 0x0000000b24247c24 */ /* 0x000fe2000f8e0203 */
[----:B------:R-:W-:Y:S01]  /*0ab0*/  IADD3 R35, P2, PT, R32, UR6, RZ ;  /* 0x0000000620237c10 */ /* 0x000fe2000ff5e0ff */
[----:B------:R-:W4:Y:S01]  /*0ac0*/  LDG.E.U16.CONSTANT R28, desc[UR12][R28.64] ;  /* 0x0000000c1c1c7981 */ /* 0x000f22000c1e9500 */
[----:B------:R-:W-:-:S02]  /*0ad0*/  LEA.HI.X R31, R31, UR19, R38, 0x1, P1 ;  /* 0x000000131f1f7c11 */ /* 0x000fc400088f0c26 */
[----:B------:R-:W-:Y:S02]  /*0ae0*/  IADD3 R33, P1, PT, R6, UR6, RZ ;  /* 0x0000000606217c10 */ /* 0x000fe4000ff3e0ff */
[----:B------:R-:W-:Y:S01]  /*0af0*/  IADD3 R37, P3, PT, R34, UR6, RZ ;  /* 0x0000000622257c10 */ /* 0x000fe2000ff7e0ff */
[----:B------:R-:W4:Y:S01]  /*0b00*/  LDG.E.U16.CONSTANT R30, desc[UR12][R30.64] ;  /* 0x0000000c1e1e7981 */ /* 0x000f22000c1e9500 */
[----:B------:R-:W-:Y:S02]  /*0b10*/  IADD3 R39, P4, PT, R36, UR6, RZ ;  /* 0x0000000624277c10 */ /* 0x000fe4000ff9e0ff */
[----:B------:R-:W-:Y:S02]  /*0b20*/  LEA.HI.X.SX32 R44, R6, UR15, 0x1, P1 ;  /* 0x0000000f062c7c11 */ /* 0x000fe400088f0eff */
[----:B------:R-:W-:Y:S02]  /*0b30*/  LEA.HI.X.SX32 R42, R32, UR15, 0x1, P2 ;  /* 0x0000000f202a7c11 */ /* 0x000fe400090f0eff */
[----:B------:R-:W-:-:S02]  /*0b40*/  LEA.HI.X.SX32 R40, R34, UR15, 0x1, P3 ;  /* 0x0000000f22287c11 */ /* 0x000fc400098f0eff */
[----:B------:R-:W-:Y:S02]  /*0b50*/  LEA.HI.X.SX32 R6, R36, UR15, 0x1, P4 ;  /* 0x0000000f24067c11 */ /* 0x000fe4000a0f0eff */
[----:B------:R-:W-:Y:S02]  /*0b60*/  LEA R32, P1, R33, UR18, 0x1 ;  /* 0x0000001221207c11 */ /* 0x000fe4000f8208ff */
[----:B------:R-:W-:Y:S02]  /*0b70*/  LEA R34, P2, R35, UR18, 0x1 ;  /* 0x0000001223227c11 */ /* 0x000fe4000f8408ff */
[----:B------:R-:W-:Y:S02]  /*0b80*/  LEA R36, P3, R37, UR18, 0x1 ;  /* 0x0000001225247c11 */ /* 0x000fe4000f8608ff */
[----:B------:R-:W-:Y:S02]  /*0b90*/  LEA R38, P4, R39, UR18, 0x1 ;  /* 0x0000001227267c11 */ /* 0x000fe4000f8808ff */
[----:B------:R-:W-:-:S02]  /*0ba0*/  LEA.HI.X R33, R33, UR19, R44, 0x1, P1 ;  /* 0x0000001321217c11 */ /* 0x000fc400088f0c2c */
[----:B------:R-:W-:Y:S02]  /*0bb0*/  LEA.HI.X R35, R35, UR19, R42, 0x1, P2 ;  /* 0x0000001323237c11 */ /* 0x000fe400090f0c2a */
[----:B------:R-:W-:Y:S01]  /*0bc0*/  LEA.HI.X R37, R37, UR19, R40, 0x1, P3 ;  /* 0x0000001325257c11 */ /* 0x000fe200098f0c28 */
[----:B------:R-:W4:Y:S01]  /*0bd0*/  LDG.E.U16.CONSTANT R32, desc[UR12][R32.64] ;  /* 0x0000000c20207981 */ /* 0x000f22000c1e9500 */
[----:B------:R-:W-:-:S03]  /*0be0*/  LEA.HI.X R39, R39, UR19, R6, 0x1, P4 ;  /* 0x0000001327277c11 */ /* 0x000fc6000a0f0c06 */
[----:B------:R-:W4:Y:S04]  /*0bf0*/  LDG.E.U16.CONSTANT R34, desc[UR12][R34.64] ;  /* 0x0000000c22227981 */ /* 0x000f28000c1e9500 */
[----:B------:R-:W4:Y:S04]  /*0c00*/  LDG.E.U16.CONSTANT R36, desc[UR12][R36.64] ;  /* 0x0000000c24247981 */ /* 0x000f28000c1e9500 */
[----:B------:R-:W4:Y:S01]  /*0c10*/  LDG.E.U16.CONSTANT R38, desc[UR12][R38.64] ;  /* 0x0000000c26267981 */ /* 0x000f22000c1e9500 */
[C---:B0-----:R-:W-:Y:S02]  /*0c20*/  IMAD R9, R4.reuse, 0x40, R5 ;  /* 0x0000004004097824 */ /* 0x041fe400078e0205 */
[----:B------:R-:W-:-:S05]  /*0c30*/  VIADD R4, R4, 0x80 ;  /* 0x0000008004047836 */ /* 0x000fca0000000000 */
[----:B------:R-:W-:Y:S01]  /*0c40*/  ISETP.GE.AND P1, PT, R4, R41, PT ;  /* 0x000000290400720c */ /* 0x000fe20003f26270 */
[----:B--2---:R0:W-:Y:S04]  /*0c50*/  STS.U16 [R9], R8 ;  /* 0x0000000809007388 */ /* 0x0041e80000000400 */
[----:B---3--:R0:W-:Y:S04]  /*0c60*/  STS.U16 [R9+0x200], R12 ;  /* 0x0002000c09007388 */ /* 0x0081e80000000400 */
[----:B-----5:R0:W-:Y:S04]  /*0c70*/  STS.U16 [R9+0x400], R10 ;  /* 0x0004000a09007388 */ /* 0x0201e80000000400 */
[----:B----4-:R0:W-:Y:S04]  /*0c80*/  STS.U16 [R9+0x600], R18 ;  /* 0x0006001209007388 */ /* 0x0101e80000000400 */
[----:B------:R0:W-:Y:S04]  /*0c90*/  STS.U16 [R9+0x800], R14 ;  /* 0x0008000e09007388 */ /* 0x0001e80000000400 */
        /* <DEDUP_REMOVED lines=10> */
[----:B------:R0:W-:Y:S01]  /*0d40*/  STS.U16 [R9+0x1e00], R38 ;  /* 0x001e002609007388 */ /* 0x0001e20000000400 */
[----:B------:R-:W-:Y:S05]  /*0d50*/  @!P1 BRA `(.L_x_7) ;  /* 0xfffffff400f09947 */ /* 0x000fea000383ffff */
.L_x_6:
[----:B------:R-:W-:Y:S05]  /*0d60*/  BSYNC.RECONVERGENT B1 ;  /* 0x0000000000017941 */ /* 0x000fea0003800200 */
.L_x_5:
[----:B------:R-:W-:Y:S01]  /*0d70*/  IADD3 R6, PT, PT, -R4, UR8, RZ ;  /* 0x0000000804067c10 */ /* 0x000fe2000fffe1ff */
[----:B------:R-:W-:Y:S03]  /*0d80*/  BSSY.RECONVERGENT B1, `(.L_x_8) ;  /* 0x0000047000017945 */ /* 0x000fe60003800200 */
[----:B------:R-:W-:-:S13]  /*0d90*/  ISETP.GT.AND P1, PT, R6, 0x20, PT ;  /* 0x000000200600780c */ /* 0x000fda0003f24270 */
[----:B------:R-:W-:Y:S05]  /*0da0*/  @!P1 BRA `(.L_x_9) ;  /* 0x0000000400109947 */ /* 0x000fea0003800000 */
[----:B------:R-:W-:Y:S01]  /*0db0*/  LEA R6, R7, R4, 0x6 ;  /* 0x0000000407067211 */ /* 0x000fe200078e30ff */
[----:B------:R-:W1:Y:S03]  /*0dc0*/  LDCU.64 UR20, c[0x0][0x380] ;  /* 0x00007000ff1477ac */ /* 0x000e660008000a00 */
[C---:B0-----:R-:W-:Y:S01]  /*0dd0*/  IADD3 R14, PT, PT, R6.reuse, 0x18, RZ ;  /* 0x00000018060e7810 */ /* 0x041fe20007ffe0ff */
[C---:B------:R-:W-:Y:S02]  /*0de0*/  VIADD R10, R6.reuse, 0x8 ;  /* 0x00000008060a7836 */ /* 0x040fe40000000000 */
[C---:B------:R-:W-:Y:S02]  /*0df0*/  VIADD R12, R6.reuse, 0x10 ;  /* 0x00000010060c7836 */ /* 0x040fe40000000000 */
[--C-:B------:R-:W-:Y:S02]  /*0e00*/  IMAD R8, R6, UR11, R3.reuse ;  /* 0x0000000b06087c24 */ /* 0x100fe4000f8e0203 */
[----:B------:R-:W-:-:S02]  /*0e10*/  IMAD R10, R10, UR11, R3 ;  /* 0x0000000b0a0a7c24 */ /* 0x000fc4000f8e0203 */
[--C-:B------:R-:W-:Y:S01]  /*0e20*/  IMAD R12, R12, UR11, R3.reuse ;  /* 0x0000000b0c0c7c24 */ /* 0x100fe2000f8e0203 */
[----:B------:R-:W-:Y:S01]  /*0e30*/  IADD3 R9, P0, PT, R8, UR6, RZ ;  /* 0x0000000608097c10 */ /* 0x000fe2000ff1e0ff */
[----:B------:R-:W-:Y:S01]  /*0e40*/  IMAD R14, R14, UR11, R3 ;  /* 0x0000000b0e0e7c24 */ /* 0x000fe2000f8e0203 */
[----:B------:R-:W-:Y:S02]  /*0e50*/  IADD3 R11, P1, PT, R10, UR6, RZ ;  /* 0x000000060a0b7c10 */ /* 0x000fe4000ff3e0ff */
[----:B------:R-:W-:Y:S02]  /*0e60*/  IADD3 R13, P2, PT, R12, UR6, RZ ;  /* 0x000000060c0d7c10 */ /* 0x000fe4000ff5e0ff */
[----:B------:R-:W-:Y:S02]  /*0e70*/  LEA.HI.X.SX32 R20, R8, UR15, 0x1, P0 ;  /* 0x0000000f08147c11 */ /* 0x000fe400080f0eff */
[----:B------:R-:W-:Y:S02]  /*0e80*/  LEA.HI.X.SX32 R18, R10, UR15, 0x1, P1 ;  /* 0x0000000f0a127c11 */ /* 0x000fe400088f0eff */
[----:B------:R-:W-:-:S02]  /*0e90*/  LEA.HI.X.SX32 R16, R12, UR15, 0x1, P2 ;  /* 0x0000000f0c107c11 */ /* 0x000fc400090f0eff */
[----:B-1----:R-:W-:Y:S02]  /*0ea0*/  LEA R8, P0, R9, UR20, 0x1 ;  /* 0x0000001409087c11 */ /* 0x002fe4000f8008ff */
[----:B------:R-:W-:Y:S02]  /*0eb0*/  LEA R10, P1, R11, UR20, 0x1 ;  /* 0x000000140b0a7c11 */ /* 0x000fe4000f8208ff */
[----:B------:R-:W-:Y:S02]  /*0ec0*/  LEA R12, P2, R13, UR20, 0x1 ;  /* 0x000000140d0c7c11 */ /* 0x000fe4000f8408ff */
[----:B------:R-:W-:Y:S02]  /*0ed0*/  LEA.HI.X R9, R9, UR21, R20, 0x1, P0 ;  /* 0x0000001509097c11 */ /* 0x000fe400080f0c14 */
[----:B------:R-:W-:Y:S01]  /*0ee0*/  LEA.HI.X R11, R11, UR21, R18, 0x1, P1 ;  /* 0x000000150b0b7c11 */ /* 0x000fe200088f0c12 */
[C---:B------:R-:W-:Y:S01]  /*0ef0*/  VIADD R18, R6.reuse, 0x28 ;  /* 0x0000002806127836 */ /* 0x040fe20000000000 */
[----:B------:R-:W-:Y:S01]  /*0f00*/  LEA.HI.X R13, R13, UR21, R16, 0x1, P2 ;  /* 0x000000150d0d7c11 */ /* 0x000fe200090f0c10 */
[----:B------:R-:W-:Y:S01]  /*0f10*/  VIADD R16, R6, 0x20 ;  /* 0x0000002006107836 */ /* 0x000fe20000000000 */
[----:B------:R-:W-:Y:S01]  /*0f20*/  IADD3 R15, P0, PT, R14, UR6, RZ ;  /* 0x000000060e0f7c10 */ /* 0x000fe2000ff1e0ff */
[--C-:B------:R-:W-:Y:S01]  /*0f30*/  IMAD R18, R18, UR11, R3.reuse ;  /* 0x0000000b12127c24 */ /* 0x100fe2000f8e0203 */
[C---:B------:R-:W-:Y:S01]  /*0f40*/  IADD3 R20, PT, PT, R6.reuse, 0x30, RZ ;  /* 0x0000003006147810 */ /* 0x040fe20007ffe0ff */
[----:B------:R-:W-:Y:S01]  /*0f50*/  VIADD R6, R6, 0x38 ;  /* 0x0000003806067836 */ /* 0x000fe20000000000 */
[----:B------:R-:W-:Y:S01]  /*0f60*/  LEA.HI.X.SX32 R22, R14, UR15, 0x1, P0 ;  /* 0x0000000f0e167c11 */ /* 0x000fe200080f0eff */
[--C-:B------:R-:W-:Y:S01]  /*0f70*/  IMAD R16, R16, UR11, R3.reuse ;  /* 0x0000000b10107c24 */ /* 0x100fe2000f8e0203 */
[C---:B------:R-:W-:Y:S01]  /*0f80*/  LEA R14, P0, R15.reuse, UR20, 0x1 ;  /* 0x000000140f0e7c11 */ /* 0x040fe2000f8008ff */
[--C-:B------:R-:W-:Y:S01]  /*0f90*/  IMAD R20, R20, UR11, R3.reuse ;  /* 0x0000000b14147c24 */ /* 0x100fe2000f8e0203 */
[----:B------:R-:W-:Y:S01]  /*0fa0*/  IADD3 R19, P1, PT, R18, UR6, RZ ;  /* 0x0000000612137c10 */ /* 0x000fe2000ff3e0ff */
[----:B------:R-:W-:Y:S01]  /*0fb0*/  IMAD R6, R6, UR11, R3 ;  /* 0x0000000b06067c24 */ /* 0x000fe2000f8e0203 */
[----:B------:R-:W-:Y:S01]  /*0fc0*/  LEA.HI.X R15, R15, UR21, R22, 0x1, P0 ;  /* 0x000000150f0f7c11 */ /* 0x000fe200080f0c16 */
[----:B------:R-:W2:Y:S01]  /*0fd0*/  LDG.E.U16.CONSTANT R9, desc[UR12][R8.64] ;  /* 0x0000000c08097981 */ /* 0x000ea2000c1e9500 */
[----:B------:R-:W-:-:S02]  /*0fe0*/  IADD3 R17, P0, PT, R16, UR6, RZ ;  /* 0x0000000610117c10 */ /* 0x000fc4000ff1e0ff */
[----:B------:R-:W-:Y:S01]  /*0ff0*/  IADD3 R21, P2, PT, R20, UR6, RZ ;  /* 0x0000000614157c10 */ /* 0x000fe2000ff5e0ff */
[----:B------:R-:W3:Y:S01]  /*1000*/  LDG.E.U16.CONSTANT R11, desc[UR12][R10.64] ;  /* 0x0000000c0a0b7981 */ /* 0x000ee2000c1e9500 */
[----:B------:R-:W-:Y:S02]  /*1010*/  IADD3 R23, P3, PT, R6, UR6, RZ ;  /* 0x0000000606177c10 */ /* 0x000fe4000ff7e0ff */
[----:B------:R-:W-:Y:S01]  /*1020*/  LEA.HI.X.SX32 R28, R16, UR15, 0x1, P0 ;  /* 0x0000000f101c7c11 */ /* 0x000fe200080f0eff */
[----:B------:R-:W5:Y:S01]  /*1030*/  LDG.E.U16.CONSTANT R13, desc[UR12][R12.64] ;  /* 0x0000000c0c0d7981 */ /* 0x000f62000c1e9500 */
[----:B------:R-:W-:Y:S02]  /*1040*/  LEA.HI.X.SX32 R26, R18, UR15, 0x1, P1 ;  /* 0x0000000f121a7c11 */ /* 0x000fe400088f0eff */
[----:B------:R-:W-:Y:S01]  /*1050*/  LEA.HI.X.SX32 R24, R20, UR15, 0x1, P2 ;  /* 0x0000000f14187c11 */ /* 0x000fe200090f0eff */
[----:B------:R-:W4:Y:S01]  /*1060*/  LDG.E.U16.CONSTANT R15, desc[UR12][R14.64] ;  /* 0x0000000c0e0f7981 */ /* 0x000f22000c1e9500 */
[----:B------:R-:W-:-:S02]  /*1070*/  LEA.HI.X.SX32 R6, R6, UR15, 0x1, P3 ;  /* 0x0000000f06067c11 */ /* 0x000fc400098f0eff */
[----:B------:R-:W-:Y:S02]  /*1080*/  LEA R16, P0, R17, UR20, 0x1 ;  /* 0x0000001411107c11 */ /* 0x000fe4000f8008ff */
[----:B------:R-:W-:Y:S02]  /*1090*/  LEA R18, P1, R19, UR20, 0x1 ;  /* 0x0000001413127c11 */ /* 0x000fe4000f8208ff */
[----:B------:R-:W-:Y:S02]  /*10a0*/  LEA R20, P2, R21, UR20, 0x1 ;  /* 0x0000001415147c11 */ /* 0x000fe4000f8408ff */
[----:B------:R-:W-:Y:S02]  /*10b0*/  LEA R22, P3, R23, UR20, 0x1 ;  /* 0x0000001417167c11 */ /* 0x000fe4000f8608ff */
[----:B------:R-:W-:Y:S02]  /*10c0*/  LEA.HI.X R17, R17, UR21, R28, 0x1, P0 ;  /* 0x0000001511117c11 */ /* 0x000fe400080f0c1c */
[----:B------:R-:W-:-:S02]  /*10d0*/  LEA.HI.X R19, R19, UR21, R26, 0x1, P1 ;  /* 0x0000001513137c11 */ /* 0x000fc400088f0c1a */
[----:B------:R-:W-:Y:S02]  /*10e0*/  LEA.HI.X R21, R21, UR21, R24, 0x1, P2 ;  /* 0x0000001515157c11 */ /* 0x000fe400090f0c18 */
[----:B------:R-:W-:Y:S01]  /*10f0*/  LEA.HI.X R23, R23, UR21, R6, 0x1, P3 ;  /* 0x0000001517177c11 */ /* 0x000fe200098f0c06 */
[----:B------:R-:W4:Y:S04]  /*1100*/  LDG.E.U16.CONSTANT R17, desc[UR12][R16.64] ;  /* 0x0000000c10117981 */ /* 0x000f28000c1e9500 */
[----:B------:R-:W4:Y:S04]  /*1110*/  LDG.E.U16.CONSTANT R19, desc[UR12][R18.64] ;  /* 0x0000000c12137981 */ /* 0x000f28000c1e9500 */
[----:B------:R-:W4:Y:S04]  /*1120*/  LDG.E.U16.CONSTANT R21, desc[UR12][R20.64] ;  /* 0x0000000c14157981 */ /* 0x000f28000c1e9500 */
[----:B------:R-:W4:Y:S01]  /*1130*/  LDG.E.U16.CONSTANT R23, desc[UR12][R22.64] ;  /* 0x0000000c16177981 */ /* 0x000f22000c1e9500 */
[----:B------:R-:W-:Y:S01]  /*1140*/  IMAD R6, R4, 0x40, R5 ;  /* 0x0000004004067824 */ /* 0x000fe200078e0205 */
[----:B------:R-:W-:-:S02]  /*1150*/  PLOP3.LUT P0, PT, PT, PT, PT, 0x8, 0x80 ;  /* 0x000000000080781c */ /* 0x000fc40003f0e170 */
[----:B------:R-:W-:Y:S02]  /*1160*/  IADD3 R4, PT, PT, R4, 0x40, RZ ;  /* 0x0000004004047810 */ /* 0x000fe40007ffe0ff */
[----:B--2---:R1:W-:Y:S04]  /*1170*/  STS.U16 [R6], R9 ;  /* 0x0000000906007388 */ /* 0x0043e80000000400 */
[----:B---3--:R1:W-:Y:S04]  /*1180*/  STS.U16 [R6+0x200], R11 ;  /* 0x0002000b06007388 */ /* 0x0083e80000000400 */
[----:B-----5:R1:W-:Y:S04]  /*1190*/  STS.U16 [R6+0x400], R13 ;  /* 0x0004000d06007388 */ /* 0x0203e80000000400 */
[----:B----4-:R1:W-:Y:S04]  /*11a0*/  STS.U16 [R6+0x600], R15 ;  /* 0x0006000f06007388 */ /* 0x0103e80000000400 */
[----:B------:R1:W-:Y:S04]  /*11b0*/  STS.U16 [R6+0x800], R17 ;  /* 0x0008001106007388 */ /* 0x0003e80000000400 */
[----:B------:R1:W-:Y:S04]  /*11c0*/  STS.U16 [R6+0xa00], R19 ;  /* 0x000a001306007388 */ /* 0x0003e80000000400 */
[----:B------:R1:W-:Y:S04]  /*11d0*/  STS.U16 [R6+0xc00], R21 ;  /* 0x000c001506007388 */ /* 0x0003e80000000400 */
[----:B------:R1:W-:Y:S02]  /*11e0*/  STS.U16 [R6+0xe00], R23 ;  /* 0x000e001706007388 */ /* 0x0003e40000000400 */
.L_x_9:
[----:B------:R-:W-:Y:S05]  /*11f0*/  BSYNC.RECONVERGENT B1 ;  /* 0x0000000000017941 */ /* 0x000fea0003800200 */
.L_x_8:
[----:B------:R-:W-:-:S13]  /*1200*/  ISETP.LT.OR P0, PT, R4, UR8, P0 ;  /* 0x0000000804007c0c */ /* 0x000fda0008701670 */
[----:B------:R-:W-:Y:S05]  /*1210*/  @!P0 BRA `(.L_x_1) ;  /* 0x0000000000888947 */ /* 0x000fea0003800000 */
[----:B------:R-:W2:Y:S01]  /*1220*/  LDCU.64 UR20, c[0x0][0x380] ;  /* 0x00007000ff1477ac */ /* 0x000ea20008000a00 */
[----:B-1----:R-:W-:-:S04]  /*1230*/  IMAD R6, R7, 0x40, R4 ;  /* 0x0000004007067824 */ /* 0x002fc800078e0204 */
[C-C-:B------:R-:W-:Y:S01]  /*1240*/  IMAD R7, R6.reuse, UR11, R3.reuse ;  /* 0x0000000b06077c24 */ /* 0x140fe2000f8e0203 */
[C---:B0-----:R-:W-:Y:S01]  /*1250*/  IADD3 R10, PT, PT, R6.reuse, 0x10, RZ ;  /* 0x00000010060a7810 */ /* 0x041fe20007ffe0ff */
[C---:B------:R-:W-:Y:S02]  /*1260*/  VIADD R8, R6.reuse, 0x8 ;  /* 0x0000000806087836 */ /* 0x040fe40000000000 */
[----:B------:R-:W-:Y:S01]  /*1270*/  VIADD R6, R6, 0x18 ;  /* 0x0000001806067836 */ /* 0x000fe20000000000 */
[C---:B------:R-:W-:Y:S01]  /*1280*/  IADD3 R12, P0, PT, R7.reuse, UR6, RZ ;  /* 0x00000006070c7c10 */ /* 0x040fe2000ff1e0ff */
[--C-:B------:R-:W-:Y:S02]  /*1290*/  IMAD R8, R8, UR11, R3.reuse ;  /* 0x0000000b08087c24 */ /* 0x100fe4000f8e0203 */
[--C-:B------:R-:W-:Y:S01]  /*12a0*/  IMAD R10, R10, UR11, R3.reuse ;  /* 0x0000000b0a0a7c24 */ /* 0x100fe2000f8e0203 */
[----:B------:R-:W-:Y:S01]  /*12b0*/  LEA.HI.X.SX32 R7, R7, UR15, 0x1, P0 ;  /* 0x0000000f07077c11 */ /* 0x000fe200080f0eff */
[----:B------:R-:W-:Y:S01]  /*12c0*/  IMAD R9, R6, UR11, R3 ;  /* 0x0000000b06097c24 */ /* 0x000fe2000f8e0203 */
[----:B------:R-:W-:-:S02]  /*12d0*/  IADD3 R15, P1, PT, R8, UR6, RZ ;  /* 0x00000006080f7c10 */ /* 0x000fc4000ff3e0ff */
[----:B--2---:R-:W-:Y:S02]  /*12e0*/  LEA R6, P0, R12, UR20, 0x1 ;  /* 0x000000140c067c11 */ /* 0x004fe4000f8008ff */
[----:B------:R-:W-:Y:S02]  /*12f0*/  IADD3 R11, P2, PT, R10, UR6, RZ ;  /* 0x000000060a0b7c10 */ /* 0x000fe4000ff5e0ff */
[C---:B------:R-:W-:Y:S02]  /*1300*/  IADD3 R13, P3, PT, R9.reuse, UR6, RZ ;  /* 0x00000006090d7c10 */ /* 0x040fe4000ff7e0ff */
[----:B------:R-:W-:Y:S02]  /*1310*/  LEA.HI.X R7, R12, UR21, R7, 0x1, P0 ;  /* 0x000000150c077c11 */ /* 0x000fe400080f0c07 */
[----:B------:R-:W-:Y:S02]  /*1320*/  LEA.HI.X.SX32 R18, R8, UR15, 0x1, P1 ;  /* 0x0000000f08127c11 */ /* 0x000fe400088f0eff */
[----:B------:R-:W-:Y:S01]  /*1330*/  LEA.HI.X.SX32 R16, R10, UR15, 0x1, P2 ;  /* 0x0000000f0a107c11 */ /* 0x000fe200090f0eff */
[----:B------:R-:W2:Y:S01]  /*1340*/  LDG.E.U16.CONSTANT R6, desc[UR12][R6.64] ;  /* 0x0000000c06067981 */ /* 0x000ea2000c1e9500 */
[----:B------:R-:W-:-:S02]  /*1350*/  LEA.HI.X.SX32 R14, R9, UR15, 0x1, P3 ;  /* 0x0000000f090e7c11 */ /* 0x000fc400098f0eff */
[----:B------:R-:W-:Y:S02]  /*1360*/  LEA R8, P0, R15, UR20, 0x1 ;  /* 0x000000140f087c11 */ /* 0x000fe4000f8008ff */
[----:B------:R-:W-:Y:S02]  /*1370*/  LEA R10, P1, R11, UR20, 0x1 ;  /* 0x000000140b0a7c11 */ /* 0x000fe4000f8208ff */
[----:B------:R-:W-:Y:S02]  /*1380*/  LEA R12, P2, R13, UR20, 0x1 ;  /* 0x000000140d0c7c11 */ /* 0x000fe4000f8408ff */
[----:B------:R-:W-:Y:S02]  /*1390*/  LEA.HI.X R9, R15, UR21, R18, 0x1, P0 ;  /* 0x000000150f097c11 */ /* 0x000fe400080f0c12 */
[----:B------:R-:W-:Y:S02]  /*13a0*/  LEA.HI.X R11, R11, UR21, R16, 0x1, P1 ;  /* 0x000000150b0b7c11 */ /* 0x000fe400088f0c10 */
[----:B------:R-:W-:Y:S01]  /*13b0*/  LEA.HI.X R13, R13, UR21, R14, 0x1, P2 ;  /* 0x000000150d0d7c11 */ /* 0x000fe200090f0c0e */
[----:B------:R-:W3:Y:S04]  /*13c0*/  LDG.E.U16.CONSTANT R8, desc[UR12][R8.64] ;  /* 0x0000000c08087981 */ /* 0x000ee8000c1e9500 */
[----:B------:R-:W5:Y:S04]  /*13d0*/  LDG.E.U16.CONSTANT R10, desc[UR12][R10.64] ;  /* 0x0000000c0a0a7981 */ /* 0x000f68000c1e9500 */
[----:B------:R-:W4:Y:S01]  /*13e0*/  LDG.E.U16.CONSTANT R12, desc[UR12][R12.64] ;  /* 0x0000000c0c0c7981 */ /* 0x000f22000c1e9500 */
[----:B------:R-:W-:-:S05]  /*13f0*/  IMAD R5, R4, 0x40, R5 ;  /* 0x0000004004057824 */ /* 0x000fca00078e0205 */
[----:B--2---:R2:W-:Y:S04]  /*1400*/  STS.U16 [R5], R6 ;  /* 0x0000000605007388 */ /* 0x0045e80000000400 */
[----:B---3--:R2:W-:Y:S04]  /*1410*/  STS.U16 [R5+0x200], R8 ;  /* 0x0002000805007388 */ /* 0x0085e80000000400 */
[----:B-----5:R2:W-:Y:S04]  /*1420*/  STS.U16 [R5+0x400], R10 ;  /* 0x0004000a05007388 */ /* 0x0205e80000000400 */
[----:B----4-:R2:W-:Y:S02]  /*1430*/  STS.U16 [R5+0x600], R12 ;  /* 0x0006000c05007388 */ /* 0x0105e40000000400 */
.L_x_1:
[----:B------:R-:W-:Y:S05]  /*1440*/  BSYNC.RECONVERGENT B0 ;  /* 0x0000000000007941 */ /* 0x000fea0003800200 */
.L_x_0:
[----:B------:R-:W-:Y:S01]  /*1450*/  BAR.SYNC.DEFER_BLOCKING 0x0 ;  /* 0x0000000000007b1d */ /* 0x000fe20000010000 */
[----:B------:R-:W-:Y:S01]  /*1460*/  UISETP.GE.AND UP0, UPT, UR10, 0x1, UPT ;  /* 0x000000010a00788c */ /* 0x000fe2000bf06270 */
[----:B------:R-:W-:Y:S01]  /*1470*/  LEA R68, R3, R0, 0x2 ;  /* 0x0000000003447211 */ /* 0x000fe200078e10ff */
[----:B------:R-:W-:-:S07]  /*1480*/  IMAD.MOV.U32 R3, RZ, RZ, RZ ;  /* 0x000000ffff037224 */ /* 0x000fce00078e00ff */
[----:B------:R-:W-:Y:S05]  /*1490*/  BRA.U !UP0, `(.L_x_10) ;  /* 0x0000002d08d47547 */ /* 0x000fea000b800000 */
[----:B------:R-:W3:Y:S01]  /*14a0*/  S2UR UR7, SR_CgaCtaId ;  /* 0x00000000000779c3 */ /* 0x000ee20000008800 */
[----:B------:R-:W-:Y:S01]  /*14b0*/  UMOV UR4, 0x400 ;  /* 0x0000040000047882 */ /* 0x000fe20000000000 */
[----:B------:R-:W-:Y:S01]  /*14c0*/  IMAD.MOV.U32 R3, RZ, RZ, RZ ;  /* 0x000000ffff037224 */ /* 0x000fe200078e00ff */
[----:B------:R-:W-:Y:S01]  /*14d0*/  UIADD3 UR4, UPT, UPT, UR4, 0x4000, URZ ;  /* 0x0000400004047890 */ /* 0x000fe2000fffe0ff */
[----:B------:R-:W-:-:S03]  /*14e0*/  MOV R0, 0xff800000 ;  /* 0xff80000000007802 */ /* 0x000fc60000000f00 */
[----:B---3--:R-:W-:-:S06]  /*14f0*/  ULEA UR4, UR7, UR4, 0x18 ;  /* 0x0000000407047291 */ /* 0x008fcc000f8ec0ff */
[----:B------:R-:W-:Y:S01]  /*1500*/  IMAD.U32 R74, RZ, RZ, UR4 ;  /* 0x00000004ff4a7e24 */ /* 0x000fe2000f8e00ff */
[----:B------:R-:W-:-:S06]  /*1510*/  UMOV UR4, URZ ;  /* 0x000000ff00047c82 */ /* 0x000fcc0008000000 */
.L_x_50:
[----:B---3--:R-:W3:Y:S01]  /*1520*/  LDCU UR9, c[0x0][0x3a8] ;  /* 0x00007500ff0977ac */ /* 0x008ee20008000800 */
[----:B------:R-:W-:Y:S01]  /*1530*/  BSSY.RECONVERGENT B0, `(.L_x_11) ;  /* 0x000007d000007945 */ /* 0x000fe20003800200 */
[----:B------:R-:W-:Y:S01]  /*1540*/  ULEA UR7, UR4, 0x40, 0x6 ;  /* 0x0000004004077891 */ /* 0x000fe2000f8e30ff */
[----:B0-----:R-:W0:Y:S01]  /*1550*/  LDCU UR14, c[0x0][0x3ac] ;  /* 0x00007580ff0e77ac */ /* 0x001e220008000800 */
[----:B------:R-:W0:Y:S01]  /*1560*/  LDCU.64 UR18, c[0x0][0x390] ;  /* 0x00007200ff1277ac */ /* 0x000e220008000a00 */
[----:B------:R-:W0:Y:S01]  /*1570*/  LDCU.64 UR16, c[0x0][0x388] ;  /* 0x00007100ff1077ac */ /* 0x000e220008000a00 */
[----:B---3--:R-:W-:-:S04]  /*1580*/  UISETP.LT.AND UP0, UPT, UR7, UR9, UPT ;  /* 0x000000090700728c */ /* 0x008fc8000bf01270 */
[----:B------:R-:W-:-:S04]  /*1590*/  USEL UR9, UR7, UR9, UP0 ;  /* 0x0000000907097287 */ /* 0x000fc80008000000 */
[----:B------:R-:W-:-:S06]  /*15a0*/  UIMAD UR20, UR4, -0x40, UR9 ;  /* 0xffffffc0041478a4 */ /* 0x000fcc000f8e0209 */
[----:B------:R-:W-:-:S13]  /*15b0*/  ISETP.GE.AND P0, PT, R2, UR20, PT ;  /* 0x0000001402007c0c */ /* 0x000fda000bf06270 */
[----:B01----:R-:W-:Y:S05]  /*15c0*/  @P0 BRA `(.L_x_12) ;  /* 0x0000000400cc0947 */ /* 0x003fea0003800000 */
[----:B-12---:R-:W0:Y:S01]  /*15d0*/  S2R R6, SR_TID.X ;  /* 0x0000000000067919 */ /* 0x006e220000002100 */
[----:B------:R-:W1:Y:S01]  /*15e0*/  S2UR UR10, SR_CgaCtaId ;  /* 0x00000000000a79c3 */ /* 0x000e620000008800 */
[----:B------:R-:W-:Y:S01]  /*15f0*/  IADD3 R7, PT, PT, -R2, UR20, RZ ;  /* 0x0000001402077c10 */ /* 0x000fe2000fffe1ff */
[----:B------:R-:W-:Y:S01]  /*1600*/  UMOV UR8, 0x400 ;  /* 0x0000040000087882 */ /* 0x000fe20000000000 */
[----:B------:R-:W-:Y:S01]  /*1610*/  USHF.L.U32 UR7, UR4, 0xd, URZ ;  /* 0x0000000d04077899 */ /* 0x000fe200080006ff */
[----:B------:R-:W-:Y:S01]  /*1620*/  BSSY.RECONVERGENT B1, `(.L_x_13) ;  /* 0x000003b000017945 */ /* 0x000fe20003800200 */
[----:B------:R-:W-:Y:S01]  /*1630*/  UIADD3 UR8, UPT, UPT, UR8, 0x2000, URZ ;  /* 0x0000200008087890 */ /* 0x000fe2000fffe0ff */
[----:B------:R-:W-:Y:S01]  /*1640*/  ISETP.GT.AND P1, PT, R7, 0x18, PT ;  /* 0x000000180700780c */ /* 0x000fe20003f24270 */
[----:B------:R-:W-:Y:S01]  /*1650*/  ULOP3.LUT UR11, UR4, 0x1, URZ, 0xc0, !UPT ;  /* 0x00000001040b7892 */ /* 0x000fe2000f8ec0ff */
[----:B------:R-:W2:Y:S01]  /*1660*/  LDC R22, c[0x0][0x3ac] ;  /* 0x0000eb00ff167b82 */ /* 0x000ea20000000800 */
[----:B------:R-:W-:Y:S01]  /*1670*/  ULOP3.LUT UR7, UR7, 0x2000, URZ, 0xc0, !UPT ;  /* 0x0000200007077892 */ /* 0x000fe2000f8ec0ff */
[----:B------:R-:W-:Y:S01]  /*1680*/  IMAD.U32 R7, RZ, RZ, UR4 ;  /* 0x00000004ff077e24 */ /* 0x000fe2000f8e00ff */
[----:B------:R-:W-:-:S02]  /*1690*/  PLOP3.LUT P0, PT, PT, PT, PT, 0x80, 0x8 ;  /* 0x000000000008781c */ /* 0x000fc40003f0f070 */
[----:B------:R-:W-:Y:S01]  /*16a0*/  IMAD.U32 R12, RZ, RZ, UR11 ;  /* 0x0000000bff0c7e24 */ /* 0x000fe2000f8e00ff */
[----:B------:R-:W-:Y:S01]  /*16b0*/  MOV R14, R2 ;  /* 0x00000002000e7202 */ /* 0x000fe20000000f00 */
[----:B------:R-:W-:Y:S01]  /*16c0*/  VIADD R20, R74, UR7 ;  /* 0x000000074a147c36 */ /* 0x000fe20008000000 */
[----:B-1----:R-:W-:Y:S01]  /*16d0*/  ULEA UR8, UR10, UR8, 0x18 ;  /* 0x000000080a087291 */ /* 0x002fe2000f8ec0ff */
[C---:B0-----:R-:W-:Y:S01]  /*16e0*/  IMAD.SHL.U32 R4, R6.reuse, 0x2, RZ ;  /* 0x0000000206047824 */ /* 0x041fe200078e00ff */
[----:B------:R-:W-:-:S04]  /*16f0*/  LOP3.LUT R19, R6, 0x1f, RZ, 0xc0, !PT ;  /* 0x0000001f06137812 */ /* 0x000fc800078ec0ff */
[----:B------:R-:W-:Y:S01]  /*1700*/  LOP3.LUT R5, R4, 0x3e, RZ, 0xc0, !PT ;  /* 0x0000003e04057812 */ /* 0x000fe200078ec0ff */
[----:B------:R-:W-:-:S03]  /*1710*/  IMAD R4, R7, 0x40, R2 ;  /* 0x0000004007047824 */ /* 0x000fc600078e0202 */
[----:B------:R-:W-:Y:S01]  /*1720*/  LEA R5, R2, R5, 0x6 ;  /* 0x0000000502057211 */ /* 0x000fe200078e30ff */
[----:B--2---:R-:W-:-:S03]  /*1730*/  IMAD R13, R4, R22, R19 ;  /* 0x00000016040d7224 */ /* 0x004fc600078e0213 */
[----:B------:R-:W-:-:S05]  /*1740*/  IADD3 R5, PT, PT, R5, UR8, RZ ;  /* 0x0000000805057c10 */ /* 0x000fca000fffe0ff */
[----:B------:R-:W-:Y:S01]  /*1750*/  IMAD R12, R12, 0x1000, R5 ;  /* 0x000010000c0c7824 */ /* 0x000fe200078e0205 */
[----:B------:R-:W-:Y:S06]  /*1760*/  @!P1 BRA `(.L_x_14) ;  /* 0x0000000000989947 */ /* 0x000fec0003800000 */
[----:B------:R-:W-:Y:S01]  /*1770*/  IMAD.U32 R17, RZ, RZ, UR20 ;  /* 0x00000014ff117e24 */ /* 0x000fe2000f8e00ff */
[----:B------:R-:W-:Y:S01]  /*1780*/  BSSY.RECONVERGENT B2, `(.L_x_15) ;  /* 0x0000023000027945 */ /* 0x000fe20003800200 */
[----:B------:R-:W-:-:S03]  /*1790*/  PLOP3.LUT P0, PT, PT, PT, PT, 0x8, 0x80 ;  /* 0x000000000080781c */ /* 0x000fc60003f0e170 */
[----:B------:R-:W-:-:S10]  /*17a0*/  IADD3 R17, PT, PT, R17, -0x18, RZ ;  /* 0xffffffe811117810 */ /* 0x000fd40007ffe0ff */
.L_x_16:
[----:B------:R-:W-:Y:S01]  /*17b0*/  IMAD R6, R22, 0x8, R13 ;  /* 0x0000000816067824 */ /* 0x000fe200078e020d */
[----:B------:R-:W-:-:S03]  /*17c0*/  IADD3 R5, P1, PT, R13, UR6, RZ ;  /* 0x000000060d057c10 */ /* 0x000fc6000ff3e0ff */
[----:B------:R-:W-:Y:S01]  /*17d0*/  IMAD R7, R22, 0x8, R6 ;  /* 0x0000000816077824 */ /* 0x000fe200078e0206 */
[----:B------:R-:W-:Y:S02]  /*17e0*/  LEA.HI.X.SX32 R8, R13, UR15, 0x1, P1 ;  /* 0x0000000f0d087c11 */ /* 0x000fe400088f0eff */
[C---:B------:R-:W-:Y:S02]  /*17f0*/  LEA R4, P1, R5.reuse, UR16, 0x1 ;  /* 0x0000001005047c11 */ /* 0x040fe4000f8208ff */
[----:B------:R-:W-:Y:S02]  /*1800*/  IADD3 R10, P2, PT, R6, UR6, RZ ;  /* 0x00000006060a7c10 */ /* 0x000fe4000ff5e0ff */
[----:B------:R-:W-:Y:S02]  /*1810*/  LEA R13, R22, R7, 0x3 ;  /* 0x00000007160d7211 */ /* 0x000fe400078e18ff */
[----:B------:R-:W-:Y:S02]  /*1820*/  LEA.HI.X R5, R5, UR17, R8, 0x1, P1 ;  /* 0x0000001105057c11 */ /* 0x000fe400088f0c08 */
[----:B------:R-:W-:-:S02]  /*1830*/  IADD3 R9, P3, PT, R7, UR6, RZ ;  /* 0x0000000607097c10 */ /* 0x000fc4000ff7e0ff */
[----:B------:R-:W-:Y:S02]  /*1840*/  LEA.HI.X.SX32 R15, R6, UR15, 0x1, P2 ;  /* 0x0000000f060f7c11 */ /* 0x000fe400090f0eff */
[C---:B------:R-:W-:Y:S01]  /*1850*/  LEA R6, P1, R10.reuse, UR16, 0x1 ;  /* 0x000000100a067c11 */ /* 0x040fe2000f8208ff */
[----:B------:R-:W2:Y:S01]  /*1860*/  LDG.E.U16.CONSTANT R5, desc[UR12][R4.64] ;  /* 0x0000000c04057981 */ /* 0x000ea2000c1e9500 */
[----:B------:R-:W-:Y:S02]  /*1870*/  IADD3 R11, P4, PT, R13, UR6, RZ ;  /* 0x000000060d0b7c10 */ /* 0x000fe4000ff9e0ff */
[----:B------:R-:W-:Y:S02]  /*1880*/  LEA.HI.X.SX32 R18, R7, UR15, 0x1, P3 ;  /* 0x0000000f07127c11 */ /* 0x000fe400098f0eff */
[----:B------:R-:W-:Y:S02]  /*1890*/  LEA.HI.X R7, R10, UR17, R15, 0x1, P1 ;  /* 0x000000110a077c11 */ /* 0x000fe400088f0c0f */
[----:B------:R-:W-:-:S02]  /*18a0*/  LEA R8, P2, R9, UR16, 0x1 ;  /* 0x0000001009087c11 */ /* 0x000fc4000f8408ff */
[----:B------:R-:W-:Y:S02]  /*18b0*/  LEA.HI.X.SX32 R16, R13, UR15, 0x1, P4 ;  /* 0x0000000f0d107c11 */ /* 0x000fe4000a0f0eff */
[----:B------:R-:W-:Y:S01]  /*18c0*/  LEA R10, P1, R11, UR16, 0x1 ;  /* 0x000000100b0a7c11 */ /* 0x000fe2000f8208ff */
[----:B------:R-:W3:Y:S01]  /*18d0*/  LDG.E.U16.CONSTANT R7, desc[UR12][R6.64] ;  /* 0x0000000c06077981 */ /* 0x000ee2000c1e9500 */
[----:B------:R-:W-:Y:S02]  /*18e0*/  LEA.HI.X R9, R9, UR17, R18, 0x1, P2 ;  /* 0x0000001109097c11 */ /* 0x000fe400090f0c12 */
[----:B------:R-:W-:-:S04]  /*18f0*/  LEA.HI.X R11, R11, UR17, R16, 0x1, P1 ;  /* 0x000000110b0b7c11 */ /* 0x000fc800088f0c10 */
[----:B------:R-:W5:Y:S04]  /*1900*/  LDG.E.U16.CONSTANT R9, desc[UR12][R8.64] ;  /* 0x0000000c08097981 */ /* 0x000f68000c1e9500 */
[----:B------:R-:W4:Y:S01]  /*1910*/  LDG.E.U16.CONSTANT R11, desc[UR12][R10.64] ;  /* 0x0000000c0a0b7981 */ /* 0x000f22000c1e9500 */
[----:B------:R-:W-:-:S05]  /*1920*/  VIADD R14, R14, 0x20 ;  /* 0x000000200e0e7836 */ /* 0x000fca0000000000 */
[----:B------:R-:W-:Y:S01]  /*1930*/  ISETP.GE.AND P1, PT, R14, R17, PT ;  /* 0x000000110e00720c */ /* 0x000fe20003f26270 */
[----:B------:R-:W-:Y:S01]  /*1940*/  IMAD R13, R22, 0x8, R13 ;  /* 0x00000008160d7824 */ /* 0x000fe200078e020d */
[----:B--2---:R-:W-:Y:S04]  /*1950*/  STS.U16 [R12], R5 ;  /* 0x000000050c007388 */ /* 0x004fe80000000400 */
[----:B---3--:R-:W-:Y:S04]  /*1960*/  STS.U16 [R12+0x200], R7 ;  /* 0x000200070c007388 */ /* 0x008fe80000000400 */
[----:B-----5:R-:W-:Y:S04]  /*1970*/  STS.U16 [R12+0x400], R9 ;  /* 0x000400090c007388 */ /* 0x020fe80000000400 */
[----:B----4-:R0:W-:Y:S02]  /*1980*/  STS.U16 [R12+0x600], R11 ;  /* 0x0006000b0c007388 */ /* 0x0101e40000000400 */
[----:B0-----:R-:W-:Y:S01]  /*1990*/  IADD3 R12, PT, PT, R12, 0x800, RZ ;  /* 0x000008000c0c7810 */ /* 0x001fe20007ffe0ff */
[----:B------:R-:W-:Y:S06]  /*19a0*/  @!P1 BRA `(.L_x_16) ;  /* 0xfffffffc00809947 */ /* 0x000fec000383ffff */
[----:B------:R-:W-:Y:S05]  /*19b0*/  BSYNC.RECONVERGENT B2 ;  /* 0x0000000000027941 */ /* 0x000fea0003800200 */
.L_x_15:
[----:B------:R-:W-:-:S07]  /*19c0*/  IMAD.MOV.U32 R69, RZ, RZ, R2 ;  /* 0x000000ffff457224 */ /* 0x000fce00078e0002 */
.L_x_14:
[----:B------:R-:W-:Y:S05]  /*19d0*/  BSYNC.RECONVERGENT B1 ;  /* 0x0000000000017941 */ /* 0x000fea0003800200 */
.L_x_13:
[----:B------:R-:W-:-:S04]  /*19e0*/  IADD3 R4, PT, PT, -R14, UR20, RZ ;  /* 0x000000140e047c10 */ /* 0x000fc8000fffe1ff */
[----:B------:R-:W-:-:S13]  /*19f0*/  ISETP.GT.AND P1, PT, R4, 0x8, PT ;  /* 0x000000080400780c */ /* 0x000fda0003f24270 */
[----:B------:R-:W-:Y:S01]  /*1a00*/  @P1 VIADD R14, R14, 0x10 ;  /* 0x000000100e0e1836 */ /* 0x000fe20000000000 */
[----:B------:R-:W-:Y:S02]  /*1a10*/  @P1 PLOP3.LUT P0, PT, PT, PT, PT, 0x8, 0x80 ;  /* 0x000000000080181c */ /* 0x000fe40003f0e170 */
[----:B------:R-:W-:Y:S02]  /*1a20*/  @P1 LEA R5, R22, R13, 0x3 ;  /* 0x0000000d16051211 */ /* 0x000fe400078e18ff */
[----:B------:R-:W-:Y:S02]  /*1a30*/  ISETP.LT.OR P0, PT, R14, UR20, P0 ;  /* 0x000000140e007c0c */ /* 0x000fe40008701670 */
[----:B------:R-:W0:Y:S01]  /*1a40*/  @P1 LDC.64 R14, c[0x0][0x388] ;  /* 0x0000e200ff0e1b82 */ /* 0x000e220000000a00 */
[----:B------:R-:W-:Y:S02]  /*1a50*/  @P1 IADD3 R9, P2, PT, R13, UR6, RZ ;  /* 0x000000060d091c10 */ /* 0x000fe4000ff5e0ff */
[----:B------:R-:W-:-:S02]  /*1a60*/  @P1 IADD3 R7, P3, PT, R5, UR6, RZ ;  /* 0x0000000605071c10 */ /* 0x000fc4000ff7e0ff */
[----:B------:R-:W-:Y:S01]  /*1a70*/  @P1 LEA.HI.X.SX32 R10, R13, UR15, 0x1, P2 ;  /* 0x0000000f0d0a1c11 */ /* 0x000fe200090f0eff */
[----:B------:R-:W-:Y:S01]  /*1a80*/  @P1 IMAD R13, R22, 0x8, R5 ;  /* 0x00000008160d1824 */ /* 0x000fe200078e0205 */
[----:B------:R-:W-:-:S04]  /*1a90*/  @P1 LEA.HI.X.SX32 R8, R5, UR15, 0x1, P3 ;  /* 0x0000000f05081c11 */ /* 0x000fc800098f0eff */
[----:B------:R-:W1:Y:S01]  /*1aa0*/  @P0 LDC.64 R16, c[0x0][0x388] ;  /* 0x0000e200ff100b82 */ /* 0x000e620000000a00 */
[----:B------:R-:W-:Y:S02]  /*1ab0*/  @P0 IADD3 R11, P4, PT, R13, UR6, RZ ;  /* 0x000000060d0b0c10 */ /* 0x000fe4000ff9e0ff */
[-C--:B0-----:R-:W-:Y:S02]  /*1ac0*/  @P1 LEA R4, P2, R9, R14.reuse, 0x1 ;  /* 0x0000000e09041211 */ /* 0x081fe400078408ff */
[----:B------:R-:W-:Y:S02]  /*1ad0*/  @P1 LEA R6, P3, R7, R14, 0x1 ;  /* 0x0000000e07061211 */ /* 0x000fe400078608ff */
[-C--:B------:R-:W-:Y:S02]  /*1ae0*/  @P1 LEA.HI.X R5, R9, R15.reuse, R10, 0x1, P2 ;  /* 0x0000000f09051211 */ /* 0x080fe400010f0c0a */
[----:B------:R-:W-:Y:S02]  /*1af0*/  @P1 LEA.HI.X R7, R7, R15, R8, 0x1, P3 ;  /* 0x0000000f07071211 */ /* 0x000fe400018f0c08 */
[----:B------:R-:W-:-:S02]  /*1b00*/  @P0 LEA.HI.X.SX32 R10, R13, UR15, 0x1, P4 ;  /* 0x0000000f0d0a0c11 */ /* 0x000fc4000a0f0eff */
[----:B------:R-:W2:Y:S01]  /*1b10*/  @P1 LDG.E.U16.CONSTANT R5, desc[UR12][R4.64] ;  /* 0x0000000c04051981 */ /* 0x000ea2000c1e9500 */
[----:B-1----:R-:W-:-:S03]  /*1b20*/  @P0 LEA R8, P2, R11, R16, 0x1 ;  /* 0x000000100b080211 */ /* 0x002fc600078408ff */
[----:B------:R-:W3:Y:S01]  /*1b30*/  @P1 LDG.E.U16.CONSTANT R7, desc[UR12][R6.64] ;  /* 0x0000000c06071981 */ /* 0x000ee2000c1e9500 */
[----:B------:R-:W-:-:S06]  /*1b40*/  @P0 LEA.HI.X R9, R11, R17, R10, 0x1, P2 ;  /* 0x000000110b090211 */ /* 0x000fcc00010f0c0a */
[----:B------:R-:W5:Y:S01]  /*1b50*/  @P0 LDG.E.U16.CONSTANT R9, desc[UR12][R8.64] ;  /* 0x0000000c08090981 */ /* 0x000f62000c1e9500 */
[----:B------:R-:W-:Y:S01]  /*1b60*/  @P1 MOV R69, R2 ;  /* 0x0000000200451202 */ /* 0x000fe20000000f00 */
[----:B------:R-:W-:Y:S02]  /*1b70*/  @P0 IMAD.MOV.U32 R69, RZ, RZ, R2 ;  /* 0x000000ffff450224 */ /* 0x000fe400078e0002 */
[----:B--2---:R-:W-:Y:S04]  /*1b80*/  @P1 STS.U16 [R12], R5 ;  /* 0x000000050c001388 */ /* 0x004fe80000000400 */
[----:B---3--:R0:W-:Y:S02]  /*1b90*/  @P1 STS.U16 [R12+0x200], R7 ;  /* 0x000200070c001388 */ /* 0x0081e40000000400 */
[----:B0-----:R-:W-:-:S05]  /*1ba0*/  @P1 VIADD R12, R12, 0x400 ;  /* 0x000004000c0c1836 */ /* 0x001fca0000000000 */
[----:B-----5:R0:W-:Y:S02]  /*1bb0*/  @P0 STS.U16 [R12], R9 ;  /* 0x000000090c000388 */ /* 0x0201e40000000400 */
.L_x_19:
[----:B0-----:R-:W-:Y:S01]  /*1bc0*/  IMAD.U32 R4, RZ, RZ, UR4 ;  /* 0x00000004ff047e24 */ /* 0x001fe2000f8e00ff */
[----:B------:R-:W-:Y:S01]  /*1bd0*/  BSSY.RECONVERGENT B1, `(.L_x_17) ;  /* 0x000000f000017945 */ /* 0x000fe20003800200 */
[----:B0-----:R-:W-:Y:S01]  /*1be0*/  LEA R9, R69, R20, 0x7 ;  /* 0x0000001445097211 */ /* 0x001fe200078e38ff */
[----:B------:R-:W-:Y:S02]  /*1bf0*/  IMAD.MOV.U32 R6, RZ, RZ, R19 ;  /* 0x000000ffff067224 */ /* 0x000fe400078e0013 */
[----:B------:R-:W-:-:S07]  /*1c00*/  IMAD R11, R4, 0x40, R69 ;  /* 0x00000040040b7824 */ /* 0x000fce00078e0245 */
.L_x_18:
[----:B0-----:R-:W-:-:S05]  /*1c10*/  IMAD R4, R11, UR14, R6 ;  /* 0x0000000e0b047c24 */ /* 0x001fca000f8e0206 */
[----:B------:R-:W-:-:S04]  /*1c20*/  IADD3 R5, P0, PT, R4, UR6, RZ ;  /* 0x0000000604057c10 */ /* 0x000fc8000ff1e0ff */
[----:B------:R-:W-:Y:S02]  /*1c30*/  LEA.HI.X.SX32 R8, R4, UR15, 0x1, P0 ;  /* 0x0000000f04087c11 */ /* 0x000fe400080f0eff */
[----:B------:R-:W-:-:S04]  /*1c40*/  LEA R4, P0, R5, UR18, 0x1 ;  /* 0x0000001205047c11 */ /* 0x000fc8000f8008ff */
[----:B------:R-:W-:-:S05]  /*1c50*/  LEA.HI.X R5, R5, UR19, R8, 0x1, P0 ;  /* 0x0000001305057c11 */ /* 0x000fca00080f0c08 */
[----:B------:R-:W2:Y:S01]  /*1c60*/  LDG.E.U16.CONSTANT R4, desc[UR12][R4.64] ;  /* 0x0000000c04047981 */ /* 0x000ea2000c1e9500 */
[C---:B------:R-:W-:Y:S02]  /*1c70*/  LEA R7, R6.reuse, R9, 0x1 ;  /* 0x0000000906077211 */ /* 0x040fe400078e08ff */
[C---:B------:R-:W-:Y:S01]  /*1c80*/  ISETP.GE.U32.AND P0, PT, R6.reuse, 0x20, PT ;  /* 0x000000200600780c */ /* 0x040fe20003f06070 */
[----:B------:R-:W-:Y:S02]  /*1c90*/  VIADD R6, R6, 0x20 ;  /* 0x0000002006067836 */ /* 0x000fe40000000000 */
[----:B--2---:R0:W-:Y:S10]  /*1ca0*/  STS.U16 [R7], R4 ;  /* 0x0000000407007388 */ /* 0x0041f40000000400 */
[----:B------:R-:W-:Y:S05]  /*1cb0*/  @!P0 BRA `(.L_x_18) ;  /* 0xfffffffc00d48947 */ /* 0x000fea000383ffff */
[----:B------:R-:W-:Y:S05]  /*1cc0*/  BSYNC.RECONVERGENT B1 ;  /* 0x0000000000017941 */ /* 0x000fea0003800200 */
.L_x_17:
[----:B------:R-:W-:-:S05]  /*1cd0*/  VIADD R69, R69, 0x8 ;  /* 0x0000000845457836 */ /* 0x000fca0000000000 */
[----:B------:R-:W-:-:S13]  /*1ce0*/  ISETP.GE.AND P0, PT, R69, UR20, PT ;  /* 0x0000001445007c0c */ /* 0x000fda000bf06270 */
[----:B------:R-:W-:Y:S05]  /*1cf0*/  @!P0 BRA `(.L_x_19) ;  /* 0xfffffffc00b08947 */ /* 0x000fea000383ffff */
.L_x_12:
[----:B------:R-:W-:Y:S05]  /*1d00*/  BSYNC.RECONVERGENT B0 ;  /* 0x0000000000007941 */ /* 0x000fea0003800200 */
.L_x_11:
[----:B------:R-:W3:Y:S01]  /*1d10*/  S2UR UR7, SR_CTAID.X ;  /* 0x00000000000779c3 */ /* 0x000ee20000002500 */
[----:B0-----:R-:W-:-:S07]  /*1d20*/  SHF.L.U32 R4, R2, 0x4, RZ ;  /* 0x0000000402047819 */ /* 0x001fce00000006ff */
[----:B------:R-:W-:Y:S01]  /*1d30*/  BAR.SYNC.DEFER_BLOCKING 0x0 ;  /* 0x0000000000007b1d */ /* 0x000fe20000010000 */
[----:B---3--:R-:W-:-:S06]  /*1d40*/  UIMAD UR8, UR7, -0x40, UR5 ;  /* 0xffffffc0070878a4 */ /* 0x008fcc000f8e0205 */
[----:B------:R-:W-:-:S13]  /*1d50*/  ISETP.GE.AND P0, PT, R4, UR8, PT ;  /* 0x0000000804007c0c */ /* 0x000fda000bf06270 */
[----:B------:R-:W-:Y:S05]  /*1d60*/  @P0 BRA `(.L_x_20) ;  /* 0x0000000000180947 */ /* 0x000fea0003800000 */
[----:B--2---:R-:W-:-:S05]  /*1d70*/  IMAD.U32 R5, RZ, RZ, UR20 ;  /* 0x00000014ff057e24 */ /* 0x004fca000f8e00ff */
[----:B------:R-:W-:-:S13]  /*1d80*/  ISETP.GE.AND P1, PT, R5, 0x1, PT ;  /* 0x000000010500780c */ /* 0x000fda0003f26270 */
.L_x_22:
[----:B------:R-:W-:Y:S05]  /*1d90*/  @P1 BRA `(.L_x_21) ;  /* 0x0000002c00e01947 */ /* 0x000fea0003800000 */
[----:B------:R-:W-:-:S05]  /*1da0*/  VIADD R4, R4, 0x80 ;  /* 0x0000008004047836 */ /* 0x000fca0000000000 */
[----:B------:R-:W-:-:S13]  /*1db0*/  ISETP.GE.AND P0, PT, R4, UR8, PT ;  /* 0x0000000804007c0c */ /* 0x000fda000bf06270 */
[----:B------:R-:W-:Y:S05]  /*1dc0*/  @!P0 BRA `(.L_x_22) ;  /* 0xfffffffc00f08947 */ /* 0x000fea000383ffff */
.L_x_20:
[----:B------:R-:W-:Y:S01]  /*1dd0*/  ISETP.GE.AND P0, PT, R2, UR8, PT ;  /* 0x0000000802007c0c */ /* 0x000fe2000bf06270 */
[----:B------:R-:W-:Y:S05]  /*1de0*/  WARPSYNC.ALL ;  /* 0x0000000000007948 */ /* 0x000fea0003800000 */
[----:B------:R-:W-:Y:S07]  /*1df0*/  BAR.SYNC.DEFER_BLOCKING 0x0 ;  /* 0x0000000000007b1d */ /* 0x000fee0000010000 */
[----:B------:R-:W-:Y:S05]  /*1e00*/  @P0 BRA `(.L_x_23) ;  /* 0x0000001000e40947 */ /* 0x000fea0003800000 */
[----:B------:R0:W5:Y:S04]  /*1e10*/  LDL.128 R64, [R1] ;  /* 0x0000000001407983 */ /* 0x0001680000100c00 */
[----:B------:R0:W5:Y:S04]  /*1e20*/  LDL.128 R60, [R1+0x10] ;  /* 0x00001000013c7983 */ /* 0x0001680000100c00 */
        /* <DEDUP_REMOVED lines=9> */
[----:B-1----:R0:W5:Y:S04]  /*1ec0*/  LDL.128 R20, [R1+0xb0] ;  /* 0x0000b00001147983 */ /* 0x0021680000100c00 */
[----:B------:R0:W5:Y:S04]  /*1ed0*/  LDL.128 R16, [R1+0xc0] ;  /* 0x0000c00001107983 */ /* 0x0001680000100c00 */
[----:B--2---:R0:W5:Y:S04]  /*1ee0*/  LDL.128 R12, [R1+0xd0] ;  /* 0x0000d000010c7983 */ /* 0x0041680000100c00 */
[----:B------:R0:W5:Y:S04]  /*1ef0*/  LDL.128 R8, [R1+0xe0] ;  /* 0x0000e00001087983 */ /* 0x0001680000100c00 */
[----:B------:R0:W5:Y:S01]  /*1f00*/  LDL.128 R4, [R1+0xf0] ;  /* 0x0000f00001047983 */ /* 0x0001620000100c00 */
[----:B------:R-:W-:Y:S01]  /*1f10*/  BSSY B0, `(.L_x_24) ;  /* 0x0000117000007945 */ /* 0x000fe20003800000 */
[----:B------:R-:W1:Y:S02]  /*1f20*/  S2R R2, SR_TID.X ;  /* 0x0000000000027919 */ /* 0x000e640000002100 */
[----:B01----:R-:W-:-:S07]  /*1f30*/  SHF.R.U32.HI R2, RZ, 0x5, R2 ;  /* 0x00000005ff027819 */ /* 0x003fce0000011602 */
.L_x_39:
[----:B------:R-:W0:Y:S01]  /*1f40*/  S2R R70, SR_TID.X ;  /* 0x0000000000467919 */ /* 0x000e220000002100 */
[----:B------:R-:W-:Y:S01]  /*1f50*/  BSSY.RECONVERGENT B1, `(.L_x_25) ;  /* 0x000008b000017945 */ /* 0x000fe20003800200 */
[----:B------:R-:W-:Y:S02]  /*1f60*/  MOV R73, R0 ;  /* 0x0000000000497202 */ /* 0x000fe40000000f00 */
[----:B0-----:R-:W-:-:S04]  /*1f70*/  LOP3.LUT R71, R70, 0x1f, RZ, 0xc0, !PT ;  /* 0x0000001f46477812 */ /* 0x001fc800078ec0ff */
[----:B------:R-:W-:-:S13]  /*1f80*/  ISETP.GE.AND P0, PT, R71, UR20, PT ;  /* 0x0000001447007c0c */ /* 0x000fda000bf06270 */
[----:B------:R-:W-:Y:S05]  /*1f90*/  @P0 BRA `(.L_x_26) ;  /* 0x0000000800180947 */ /* 0x000fea0003800000 */
[----:B------:R-:W-:Y:S01]  /*1fa0*/  LOP3.LUT R72, RZ, R71, RZ, 0x33, !PT ;  /* 0x00000047ff487212 */ /* 0x000fe200078e33ff */
[----:B------:R-:W-:Y:S01]  /*1fb0*/  IMAD.U32 R75, RZ, RZ, UR4 ;  /* 0x00000004ff4b7e24 */ /* 0x000fe2000f8e00ff */
[----:B------:R-:W-:Y:S01]  /*1fc0*/  LOP3.LUT R73, R70, 0x1e0, RZ, 0xcf, !PT ;  /* 0x000001e046497812 */ /* 0x000fe200078ecfff */
[----:B------:R-:W-:Y:S01]  /*1fd0*/  IMAD.U32 R76, RZ, RZ, UR4 ;  /* 0x00000004ff4c7e24 */ /* 0x000fe2000f8e00ff */
[----:B------:R-:W-:Y:S01]  /*1fe0*/  BSSY.RECONVERGENT B2, `(.L_x_27) ;  /* 0x0000036000027945 */ /* 0x000fe20003800200 */
[----:B------:R-:W-:Y:S02]  /*1ff0*/  IMAD R72, R75, -0x40, R72 ;  /* 0xffffffc04b487824 */ /* 0x000fe400078e0248 */
[----:B------:R-:W-:Y:S02]  /*2000*/  IMAD R73, R76, -0x40, R73 ;  /* 0xffffffc04c497824 */ /* 0x000fe400078e0249 */
[----:B------:R-:W-:-:S03]  /*2010*/  VIADD R72, R72, UR9 ;  /* 0x0000000948487c36 */ /* 0x000fc60008000000 */
[----:B------:R-:W-:Y:S02]  /*2020*/  IADD3 R73, PT, PT, R73, UR9, RZ ;  /* 0x0000000949497c10 */ /* 0x000fe4000fffe0ff */
[----:B------:R-:W-:Y:S01]  /*2030*/  ISETP.GE.U32.AND P0, PT, R72, 0x1e0, PT ;  /* 0x000001e04800780c */ /* 0x000fe20003f06070 */
[----:B------:R-:W-:Y:S01]  /*2040*/  IMAD.MOV.U32 R72, RZ, RZ, R71 ;  /* 0x000000ffff487224 */ /* 0x000fe200078e0047 */
[----:B------:R-:W-:Y:S02]  /*2050*/  LEA.HI R87, R73, 0x1, RZ, 0x1b ;  /* 0x0000000149577811 */ /* 0x000fe400078fd8ff */
[----:B------:R-:W-:Y:S02]  /*2060*/  MOV R73, R0 ;  /* 0x0000000000497202 */ /* 0x000fe40000000f00 */
[----:B------:R-:W-:-:S07]  /*2070*/  LOP3.LUT P1, RZ, R87, 0xf, RZ, 0xc0, !PT ;  /* 0x0000000f57ff7812 */ /* 0x000fce000782c0ff */
[----:B------:R-:W-:Y:S06]  /*2080*/  @!P0 BRA `(.L_x_28) ;  /* 0x0000000000ac8947 */ /* 0x000fec0003800000 */
[----:B------:R-:W0:Y:S01]  /*2090*/  S2UR UR10, SR_CgaCtaId ;  /* 0x00000000000a79c3 */ /* 0x000e220000008800 */
[----:B------:R-:W-:Y:S01]  /*20a0*/  LOP3.LUT R72, R70, 0xffffffe0, RZ, 0xcf, !PT ;  /* 0xffffffe046487812 */ /* 0x000fe200078ecfff */
[----:B------:R-:W-:Y:S01]  /*20b0*/  IMAD.U32 R73, RZ, RZ, UR4 ;  /* 0x00000004ff497e24 */ /* 0x000fe2000f8e00ff */
[----:B------:R-:W-:Y:S01]  /*20c0*/  UMOV UR7, 0x400 ;  /* 0x0000040000077882 */ /* 0x000fe20000000000 */
[----:B------:R-:W-:Y:S01]  /*20d0*/  IMAD.MOV.U32 R75, RZ, RZ, RZ ;  /* 0x000000ffff4b7224 */ /* 0x000fe200078e00ff */
[----:B------:R-:W-:Y:S01]  /*20e0*/  UIADD3 UR7, UPT, UPT, UR7, 0x8000, URZ ;  /* 0x0000800007077890 */ /* 0x000fe2000fffe0ff */
[----:B------:R-:W-:-:S04]  /*20f0*/  IMAD R72, R73, -0x40, R72 ;  /* 0xffffffc049487824 */ /* 0x000fc800078e0248 */
[----:B------:R-:W-:Y:S01]  /*2100*/  VIADD R73, R72, UR9 ;  /* 0x0000000948497c36 */ /* 0x000fe20008000000 */
[----:B------:R-:W-:-:S04]  /*2110*/  MOV R72, R71 ;  /* 0x0000004700487202 */ /* 0x000fc80000000f00 */
[----:B------:R-:W-:Y:S01]  /*2120*/  LEA.HI R76, R73, 0x1, RZ, 0x1b ;  /* 0x00000001494c7811 */ /* 0x000fe200078fd8ff */
[----:B------:R-:W-:-:S03]  /*2130*/  IMAD.MOV.U32 R73, RZ, RZ, R0 ;  /* 0x000000ffff497224 */ /* 0x000fc600078e0000 */
[----:B------:R-:W-:Y:S01]  /*2140*/  LOP3.LUT R88, R76, 0xffffff0, RZ, 0xc0, !PT ;  /* 0x0ffffff04c587812 */ /* 0x000fe200078ec0ff */
[----:B0-----:R-:W-:-:S06]  /*2150*/  ULEA UR7, UR10, UR7, 0x18 ;  /* 0x000000070a077291 */ /* 0x001fcc000f8ec0ff */
[----:B------:R-:W-:-:S07]  /*2160*/  LEA R89, R2, UR7, 0x8 ;  /* 0x0000000702597c11 */ /* 0x000fce000f8e40ff */
.L_x_29:
[C---:B------:R-:W-:Y:S01]  /*2170*/  LEA R76, R72.reuse, R89, 0x2 ;  /* 0x00000059484c7211 */ /* 0x040fe200078e10ff */
[----:B------:R-:W-:Y:S02]  /*2180*/  VIADD R75, R75, 0x10 ;  /* 0x000000104b4b7836 */ /* 0x000fe40000000000 */
[----:B------:R-:W-:Y:S02]  /*2190*/  VIADD R72, R72, 0x200 ;  /* 0x0000020048487836 */ /* 0x000fe40000000000 */
[----:B------:R-:W-:Y:S01]  /*21a0*/  LDS R78, [R76] ;  /* 0x000000004c4e7984 */ /* 0x000fe20000000800 */
[----:B------:R-:W-:-:S03]  /*21b0*/  ISETP.NE.AND P0, PT, R75, R88, PT ;  /* 0x000000584b00720c */ /* 0x000fc60003f05270 */
[----:B------:R-:W0:Y:S04]  /*21c0*/  LDS R77, [R76+0x80] ;  /* 0x000080004c4d7984 */ /* 0x000e280000000800 */
[----:B------:R-:W-:Y:S04]  /*21d0*/  LDS R80, [R76+0x100] ;  /* 0x000100004c507984 */ /* 0x000fe80000000800 */
[----:B------:R-:W1:Y:S04]  /*21e0*/  LDS R79, [R76+0x180] ;  /* 0x000180004c4f7984 */ /* 0x000e680000000800 */
[----:B------:R-:W-:Y:S04]  /*21f0*/  LDS R82, [R76+0x200] ;  /* 0x000200004c527984 */ /* 0x000fe80000000800 */
[----:B------:R-:W2:Y:S04]  /*2200*/  LDS R81, [R76+0x280] ;  /* 0x000280004c517984 */ /* 0x000ea80000000800 */
[----:B------:R-:W-:Y:S04]  /*2210*/  LDS R84, [R76+0x600] ;  /* 0x000600004c547984 */ /* 0x000fe80000000800 */
[----:B------:R-:W-:Y:S04]  /*2220*/  LDS R83, [R76+0x680] ;  /* 0x000680004c537984 */ /* 0x000fe80000000800 */
[----:B------:R-:W-:Y:S04]  /*2230*/  LDS R86, [R76+0x700] ;  /* 0x000700004c567984 */ /* 0x000fe80000000800 */
[----:B------:R-:W-:Y:S01]  /*2240*/  LDS R85, [R76+0x780] ;  /* 0x000780004c557984 */ /* 0x000fe20000000800 */
[----:B0-----:R-:W-:-:S03]  /*2250*/  FMNMX3 R77, R73, R78, R77, !PT ;  /* 0x0000004e494d7276 */ /* 0x001fc6000780004d */
[----:B------:R-:W-:Y:S04]  /*2260*/  LDS R78, [R76+0x300] ;  /* 0x000300004c4e7984 */ /* 0x000fe80000000800 */
[----:B------:R-:W0:Y:S01]  /*2270*/  LDS R73, [R76+0x380] ;  /* 0x000380004c497984 */ /* 0x000e220000000800 */
[----:B-1----:R-:W-:-:S03]  /*2280*/  FMNMX3 R77, R77, R80, R79, !PT ;  /* 0x000000504d4d7276 */ /* 0x002fc6000780004f */
[----:B------:R-:W-:Y:S04]  /*2290*/  LDS R80, [R76+0x400] ;  /* 0x000400004c507984 */ /* 0x000fe80000000800 */
[----:B------:R-:W1:Y:S01]  /*22a0*/  LDS R79, [R76+0x480] ;  /* 0x000480004c4f7984 */ /* 0x000e620000000800 */
[----:B--2---:R-:W-:-:S03]  /*22b0*/  FMNMX3 R77, R77, R82, R81, !PT ;  /* 0x000000524d4d7276 */ /* 0x004fc60007800051 */
[----:B------:R-:W-:Y:S04]  /*22c0*/  LDS R82, [R76+0x500] ;  /* 0x000500004c527984 */ /* 0x000fe80000000800 */
[----:B------:R-:W2:Y:S01]  /*22d0*/  LDS R81, [R76+0x580] ;  /* 0x000580004c517984 */ /* 0x000ea20000000800 */
[----:B0-----:R-:W-:-:S04]  /*22e0*/  FMNMX3 R73, R77, R78, R73, !PT ;  /* 0x0000004e4d497276 */ /* 0x001fc80007800049 */
[----:B-1----:R-:W-:-:S04]  /*22f0*/  FMNMX3 R73, R73, R80, R79, !PT ;  /* 0x0000005049497276 */ /* 0x002fc8000780004f */
[----:B--2---:R-:W-:-:S04]  /*2300*/  FMNMX3 R73, R73, R82, R81, !PT ;  /* 0x0000005249497276 */ /* 0x004fc80007800051 */
[----:B------:R-:W-:-:S04]  /*2310*/  FMNMX3 R73, R73, R84, R83, !PT ;  /* 0x0000005449497276 */ /* 0x000fc80007800053 */
[----:B------:R-:W-:Y:S01]  /*2320*/  FMNMX3 R73, R73, R86, R85, !PT ;  /* 0x0000005649497276 */ /* 0x000fe20007800055 */
[----:B------:R-:W-:Y:S06]  /*2330*/  @P0 BRA `(.L_x_29) ;  /* 0xfffffffc008c0947 */ /* 0x000fec000383ffff */
.L_x_28:
[----:B------:R-:W-:Y:S05]  /*2340*/  BSYNC.RECONVERGENT B2 ;  /* 0x0000000000027941 */ /* 0x000fea0003800200 */
.L_x_27:
[----:B------:R-:W-:Y:S05]  /*2350*/  @!P1 BRA `(.L_x_26) ;  /* 0x0000000400289947 */ /* 0x000fea0003800000 */
[----:B------:R-:W-:Y:S01]  /*2360*/  LOP3.LUT R87, R87, 0xf, RZ, 0xc0, !PT ;  /* 0x0000000f57577812 */ /* 0x000fe200078ec0ff */
[----:B------:R-:W-:Y:S01]  /*2370*/  BSSY.RECONVERGENT B2, `(.L_x_30) ;  /* 0x000001d000027945 */ /* 0x000fe20003800200 */
[----:B------:R-:W-:Y:S02]  /*2380*/  LOP3.LUT R75, R70, 0xe0, RZ, 0xcf, !PT ;  /* 0x000000e0464b7812 */ /* 0x000fe400078ecfff */
[----:B------:R-:W-:Y:S01]  /*2390*/  MOV R76, UR4 ;  /* 0x00000004004c7c02 */ /* 0x000fe20008000f00 */
[----:B------:R-:W-:-:S04]  /*23a0*/  VIADD R87, R87, 0xffffffff ;  /* 0xffffffff57577836 */ /* 0x000fc80000000000 */
[----:B------:R-:W-:Y:S01]  /*23b0*/  IMAD R75, R76, -0x40, R75 ;  /* 0xffffffc04c4b7824 */ /* 0x000fe200078e024b */
[----:B------:R-:W-:-:S03]  /*23c0*/  ISETP.GE.U32.AND P0, PT, R87, 0x7, PT ;  /* 0x000000075700780c */ /* 0x000fc60003f06070 */
[----:B------:R-:W-:-:S05]  /*23d0*/  VIADD R75, R75, UR9 ;  /* 0x000000094b4b7c36 */ /* 0x000fca0008000000 */
[----:B------:R-:W-:-:S04]  /*23e0*/  LEA.HI R84, R75, 0x1, RZ, 0x1b ;  /* 0x000000014b547811 */ /* 0x000fc800078fd8ff */
[----:B------:R-:W-:Y:S01]  /*23f0*/  LOP3.LUT P1, RZ, R84, 0x7, RZ, 0xc0, !PT ;  /* 0x0000000754ff7812 */ /* 0x000fe2000782c0ff */
[----:B------:R-:W-:-:S12]  /*2400*/  @!P0 BRA `(.L_x_31) ;  /* 0x00000000004c8947 */ /* 0x000fd80003800000 */
[----:B------:R-:W0:Y:S01]  /*2410*/  S2UR UR10, SR_CgaCtaId ;  /* 0x00000000000a79c3 */ /* 0x000e220000008800 */
[----:B------:R-:W-:Y:S02]  /*2420*/  UMOV UR7, 0x400 ;  /* 0x0000040000077882 */ /* 0x000fe40000000000 */
[----:B------:R-:W-:-:S04]  /*2430*/  UIADD3 UR7, UPT, UPT, UR7, 0x8000, URZ ;  /* 0x0000800007077890 */ /* 0x000fc8000fffe0ff */
[----:B0-----:R-:W-:-:S06]  /*2440*/  ULEA UR7, UR10, UR7, 0x18 ;  /* 0x000000070a077291 */ /* 0x001fcc000f8ec0ff */
[----:B------:R-:W-:-:S04]  /*2450*/  LEA R75, R2, UR7, 0x8 ;  /* 0x00000007024b7c11 */ /* 0x000fc8000f8e40ff */
[C---:B------:R-:W-:Y:S01]  /*2460*/  LEA R75, R72.reuse, R75, 0x2 ;  /* 0x0000004b484b7211 */ /* 0x040fe200078e10ff */
[----:B------:R-:W-:-:S04]  /*2470*/  VIADD R72, R72, 0x100 ;  /* 0x0000010048487836 */ /* 0x000fc80000000000 */
[----:B------:R-:W-:Y:S04]  /*2480*/  LDS R76, [R75] ;  /* 0x000000004b4c7984 */ /* 0x000fe80000000800 */
[----:B------:R-:W0:Y:S04]  /*2490*/  LDS R77, [R75+0x80] ;  /* 0x000080004b4d7984 */ /* 0x000e280000000800 */
[----:B------:R-:W-:Y:S04]  /*24a0*/  LDS R79, [R75+0x100] ;  /* 0x000100004b4f7984 */ /* 0x000fe80000000800 */
[----:B------:R-:W1:Y:S04]  /*24b0*/  LDS R78, [R75+0x180] ;  /* 0x000180004b4e7984 */ /* 0x000e680000000800 */
[----:B------:R-:W-:Y:S04]  /*24c0*/  LDS R81, [R75+0x200] ;  /* 0x000200004b517984 */ /* 0x000fe80000000800 */
[----:B------:R-:W2:Y:S04]  /*24d0*/  LDS R80, [R75+0x280] ;  /* 0x000280004b507984 */ /* 0x000ea80000000800 */
[----:B------:R-:W-:Y:S04]  /*24e0*/  LDS R83, [R75+0x300] ;  /* 0x000300004b537984 */ /* 0x000fe80000000800 */
[----:B------:R-:W3:Y:S01]  /*24f0*/  LDS R82, [R75+0x380] ;  /* 0x000380004b527984 */ /* 0x000ee20000000800 */
[----:B0-----:R-:W-:-:S04]  /*2500*/  FMNMX3 R76, R73, R76, R77, !PT ;  /* 0x0000004c494c7276 */ /* 0x001fc8000780004d */
[----:B-1----:R-:W-:-:S04]  /*2510*/  FMNMX3 R76, R76, R79, R78, !PT ;  /* 0x0000004f4c4c7276 */ /* 0x002fc8000780004e */
[----:B--2---:R-:W-:-:S04]  /*2520*/  FMNMX3 R76, R76, R81, R80, !PT ;  /* 0x000000514c4c7276 */ /* 0x004fc80007800050 */
[----:B---3--:R-:W-:-:S07]  /*2530*/  FMNMX3 R73, R76, R83, R82, !PT ;  /* 0x000000534c497276 */ /* 0x008fce0007800052 */
.L_x_31:
[----:B------:R-:W-:Y:S05]  /*2540*/  BSYNC.RECONVERGENT B2 ;  /* 0x0000000000027941 */ /* 0x000fea0003800200 */
.L_x_30:
[----:B------:R-:W-:Y:S05]  /*2550*/  @!P1 BRA `(.L_x_26) ;  /* 0x0000000000a89947 */ /* 0x000fea0003800000 */
[----:B------:R-:W-:Y:S01]  /*2560*/  LOP3.LUT R84, R84, 0x7, RZ, 0xc0, !PT ;  /* 0x0000000754547812 */ /* 0x000fe200078ec0ff */
[----:B------:R-:W-:Y:S01]  /*2570*/  IMAD.U32 R75, RZ, RZ, UR4 ;  /* 0x00000004ff4b7e24 */ /* 0x000fe2000f8e00ff */
[----:B------:R-:W-:Y:S01]  /*2580*/  LOP3.LUT R70, R70, 0x60, RZ, 0xcf, !PT ;  /* 0x0000006046467812 */ /* 0x000fe200078ecfff */
[----:B------:R-:W-:Y:S02]  /*2590*/  BSSY.RECONVERGENT B2, `(.L_x_32) ;  /* 0x0000015000027945 */ /* 0x000fe40003800200 */
[----:B------:R-:W-:Y:S02]  /*25a0*/  VIADD R84, R84, 0xffffffff ;  /* 0xffffffff54547836 */ /* 0x000fe40000000000 */
[----:B------:R-:W-:-:S03]  /*25b0*/  IMAD R70, R75, -0x40, R70 ;  /* 0xffffffc04b467824 */ /* 0x000fc600078e0246 */
[----:B------:R-:W-:Y:S02]  /*25c0*/  ISETP.GE.U32.AND P0, PT, R84, 0x3, PT ;  /* 0x000000035400780c */ /* 0x000fe40003f06070 */
[----:B------:R-:W-:-:S04]  /*25d0*/  IADD3 R70, PT, PT, R70, UR9, RZ ;  /* 0x0000000946467c10 */ /* 0x000fc8000fffe0ff */
[----:B------:R-:W-:-:S04]  /*25e0*/  LEA.HI R70, R70, 0x1, RZ, 0x1b ;  /* 0x0000000146467811 */ /* 0x000fc800078fd8ff */
[----:B------:R-:W-:-:S03]  /*25f0*/  LOP3.LUT P1, RZ, R70, 0x3, RZ, 0xc0, !PT ;  /* 0x0000000346ff7812 */ /* 0x000fc6000782c0ff */
[----:B------:R-:W-:Y:S10]  /*2600*/  @!P0 BRA `(.L_x_33) ;  /* 0x0000000000348947 */ /* 0x000ff40003800000 */
[----:B------:R-:W0:Y:S01]  /*2610*/  S2UR UR10, SR_CgaCtaId ;  /* 0x00000000000a79c3 */ /* 0x000e220000008800 */
[----:B------:R-:W-:Y:S02]  /*2620*/  UMOV UR7, 0x400 ;  /* 0x0000040000077882 */ /* 0x000fe40000000000 */
[----:B------:R-:W-:-:S04]  /*2630*/  UIADD3 UR7, UPT, UPT, UR7, 0x8000, URZ ;  /* 0x0000800007077890 */ /* 0x000fc8000fffe0ff */
[----:B0-----:R-:W-:-:S06]  /*2640*/  ULEA UR7, UR10, UR7, 0x18 ;  /* 0x000000070a077291 */ /* 0x001fcc000f8ec0ff */
[----:B------:R-:W-:-:S05]  /*2650*/  LEA R75, R2, UR7, 0x8 ;  /* 0x00000007024b7c11 */ /* 0x000fca000f8e40ff */
[C---:B------:R-:W-:Y:S01]  /*2660*/  IMAD R75, R72.reuse, 0x4, R75 ;  /* 0x00000004484b7824 */ /* 0x040fe200078e024b */
[----:B------:R-:W-:-:S04]  /*2670*/  IADD3 R72, PT, PT, R72, 0x80, RZ ;  /* 0x0000008048487810 */ /* 0x000fc80007ffe0ff */
[----:B------:R-:W-:Y:S04]  /*2680*/  LDS R76, [R75] ;  /* 0x000000004b4c7984 */ /* 0x000fe80000000800 */
[----:B------:R-:W0:Y:S04]  /*2690*/  LDS R77, [R75+0x80] ;  /* 0x000080004b4d7984 */ /* 0x000e280000000800 */
[----:B------:R-:W-:Y:S04]  /*26a0*/  LDS R79, [R75+0x100] ;  /* 0x000100004b4f7984 */ /* 0x000fe80000000800 */
[----:B------:R-:W1:Y:S01]  /*26b0*/  LDS R78, [R75+0x180] ;  /* 0x000180004b4e7984 */ /* 0x000e620000000800 */
[----:B0-----:R-:W-:-:S04]  /*26c0*/  FMNMX3 R76, R73, R76, R77, !PT ;  /* 0x0000004c494c7276 */ /* 0x001fc8000780004d */
[----:B-1----:R-:W-:-:S07]  /*26d0*/  FMNMX3 R73, R76, R79, R78, !PT ;  /* 0x0000004f4c497276 */ /* 0x002fce000780004e */
.L_x_33:
[----:B------:R-:W-:Y:S05]  /*26e0*/  BSYNC.RECONVERGENT B2 ;  /* 0x0000000000027941 */ /* 0x000fea0003800200 */
.L_x_32:
[----:B------:R-:W-:Y:S05]  /*26f0*/  @!P1 BRA `(.L_x_26) ;  /* 0x0000000000409947 */ /* 0x000fea0003800000 */
[----:B------:R-:W0:Y:S01]  /*2700*/  S2UR UR10, SR_CgaCtaId ;  /* 0x00000000000a79c3 */ /* 0x000e220000008800 */
[----:B------:R-:W-:Y:S01]  /*2710*/  UMOV UR7, 0x400 ;  /* 0x0000040000077882 */ /* 0x000fe20000000000 */
[----:B------:R-:W-:Y:S01]  /*2720*/  LOP3.LUT R70, R70, 0x3, RZ, 0xc0, !PT ;  /* 0x0000000346467812 */ /* 0x000fe200078ec0ff */
[----:B------:R-:W-:-:S03]  /*2730*/  UIADD3 UR7, UPT, UPT, UR7, 0x8000, URZ ;  /* 0x0000800007077890 */ /* 0x000fc6000fffe0ff */
[----:B------:R-:W-:Y:S01]  /*2740*/  ISETP.NE.AND P0, PT, R70, 0x1, PT ;  /* 0x000000014600780c */ /* 0x000fe20003f05270 */
[----:B0-----:R-:W-:-:S06]  /*2750*/  ULEA UR7, UR10, UR7, 0x18 ;  /* 0x000000070a077291 */ /* 0x001fcc000f8ec0ff */
[----:B------:R-:W-:-:S05]  /*2760*/  LEA R75, R2, UR7, 0x8 ;  /* 0x00000007024b7c11 */ /* 0x000fca000f8e40ff */
[----:B------:R-:W-:-:S05]  /*2770*/  IMAD R75, R72, 0x4, R75 ;  /* 0x00000004484b7824 */ /* 0x000fca00078e024b */
[----:B------:R-:W0:Y:S02]  /*2780*/  LDS R72, [R75] ;  /* 0x000000004b487984 */ /* 0x000e240000000800 */
[----:B0-----:R-:W-:Y:S01]  /*2790*/  FMNMX R73, R73, R72, !PT ;  /* 0x0000004849497209 */ /* 0x001fe20007800000 */
[----:B------:R-:W-:Y:S06]  /*27a0*/  @!P0 BRA `(.L_x_26) ;  /* 0x0000000000148947 */ /* 0x000fec0003800000 */
[----:B------:R-:W-:Y:S02]  /*27b0*/  ISETP.NE.AND P0, PT, R70, 0x2, PT ;  /* 0x000000024600780c */ /* 0x000fe40003f05270 */
[----:B------:R-:W0:Y:S11]  /*27c0*/  LDS R70, [R75+0x80] ;  /* 0x000080004b467984 */ /* 0x000e360000000800 */
[----:B------:R-:W1:Y:S01]  /*27d0*/  @P0 LDS R72, [R75+0x100] ;  /* 0x000100004b480984 */ /* 0x000e620000000800 */
[----:B0-----:R-:W-:-:S04]  /*27e0*/  FMNMX R73, R73, R70, !PT ;  /* 0x0000004649497209 */ /* 0x001fc80007800000 */
[----:B-1----:R-:W-:-:S07]  /*27f0*/  @P0 FMNMX R73, R73, R72, !PT ;  /* 0x0000004849490209 */ /* 0x002fce0007800000 */
.L_x_26:
[----:B------:R-:W-:Y:S05]  /*2800*/  BSYNC.RECONVERGENT B1 ;  /* 0x0000000000017941 */ /* 0x000fea0003800200 */
.L_x_25:
[----:B------:R-:W-:Y:S01]  /*2810*/  UMOV UR7, 0xffffffff ;  /* 0xffffffff00077882 */ /* 0x000fe20000000000 */
[----:B------:R-:W-:Y:S02]  /*2820*/  ISETP.GE.AND P0, PT, R71, UR20, PT ;  /* 0x0000001447007c0c */ /* 0x000fe4000bf06270 */
[----:B------:R-:W-:Y:S11]  /*2830*/  BRA.DIV UR7, `(.L_x_34) ;  /* 0x0000002607407947 */ /* 0x000ff6000b800000 */
[----:B------:R-:W0:Y:S02]  /*2840*/  SHFL.BFLY PT, R70, R73, 0x10, 0x1f ;  /* 0x0e001f0049467f89 */ /* 0x000e2400000e0000 */
[----:B0-----:R-:W-:-:S05]  /*2850*/  FMNMX R70, R70, R73, !PT ;  /* 0x0000004946467209 */ /* 0x001fca0007800000 */
[----:B------:R-:W0:Y:S02]  /*2860*/  SHFL.BFLY PT, R75, R70, 0x8, 0x1f ;  /* 0x0d001f00464b7f89 */ /* 0x000e2400000e0000 */
[----:B0-----:R-:W-:-:S05]  /*2870*/  FMNMX R75, R70, R75, !PT ;  /* 0x0000004b464b7209 */ /* 0x001fca0007800000 */
[----:B------:R-:W0:Y:S02]  /*2880*/  SHFL.BFLY PT, R72, R75, 0x4, 0x1f ;  /* 0x0c801f004b487f89 */ /* 0x000e2400000e0000 */
[----:B0-----:R-:W-:-:S05]  /*2890*/  FMNMX R72, R75, R72, !PT ;  /* 0x000000484b487209 */ /* 0x001fca0007800000 */
[----:B------:R-:W0:Y:S02]  /*28a0*/  SHFL.BFLY PT, R77, R72, 0x2, 0x1f ;  /* 0x0c401f00484d7f89 */ /* 0x000e2400000e0000 */
[----:B0-----:R-:W-:-:S05]  /*28b0*/  FMNMX R77, R72, R77, !PT ;  /* 0x0000004d484d7209 */ /* 0x001fca0007800000 */
[----:B------:R0:W1:Y:S02]  /*28c0*/  SHFL.BFLY PT, R76, R77, 0x1, 0x1f ;  /* 0x0c201f004d4c7f89 */ /* 0x00006400000e0000 */
.L_x_69:
[----:B------:R-:W-:Y:S01]  /*28d0*/  BSSY.RECONVERGENT B1, `(.L_x_35) ;  /* 0x000001c000017945 */ /* 0x000fe20003800200 */
[----:B01----:R-:W-:Y:S01]  /*28e0*/  FMNMX3 R77, R77, R76, R0, !PT ;  /* 0x0000004c4d4d7276 */ /* 0x003fe20007800000 */
[----:B------:R-:W-:Y:S02]  /*28f0*/  IMAD.MOV.U32 R70, RZ, RZ, RZ ;  /* 0x000000ffff467224 */ /* 0x000fe400078e00ff */
[----:B----45:R-:W-:Y:S05]  /*2900*/  @P0 BRA `(.L_x_36) ;  /* 0x0000000000600947 */ /* 0x030fea0003800000 */
[----:B------:R-:W0:Y:S01]  /*2910*/  S2UR UR10, SR_CgaCtaId ;  /* 0x00000000000a79c3 */ /* 0x000e220000008800 */
[----:B------:R-:W-:Y:S01]  /*2920*/  UMOV UR7, 0x400 ;  /* 0x0000040000077882 */ /* 0x000fe20000000000 */
[----:B------:R-:W-:Y:S01]  /*2930*/  MOV R70, RZ ;  /* 0x000000ff00467202 */ /* 0x000fe20000000f00 */
[----:B------:R-:W-:Y:S01]  /*2940*/  UIADD3 UR7, UPT, UPT, UR7, 0x8000, URZ ;  /* 0x0000800007077890 */ /* 0x000fe2000fffe0ff */
[----:B------:R-:W-:Y:S02]  /*2950*/  IMAD.MOV.U32 R78, RZ, RZ, 0x3bbb989d ;  /* 0x3bbb989dff4e7424 */ /* 0x000fe400078e00ff */
[----:B------:R-:W-:Y:S01]  /*2960*/  IMAD.MOV.U32 R80, RZ, RZ, 0x437c0000 ;  /* 0x437c0000ff507424 */ /* 0x000fe200078e00ff */
[----:B0-----:R-:W-:-:S06]  /*2970*/  ULEA UR7, UR10, UR7, 0x18 ;  /* 0x000000070a077291 */ /* 0x001fcc000f8ec0ff */
[----:B------:R-:W-:-:S07]  /*2980*/  LEA R82, R2, UR7, 0x8 ;  /* 0x0000000702527c11 */ /* 0x000fce000f8e40ff */
.L_x_37:
[C---:B0-----:R-:W-:Y:S01]  /*2990*/  LEA R72, R71.reuse, R82, 0x2 ;  /* 0x0000005247487211 */ /* 0x041fe200078e10ff */
[----:B------:R-:W-:-:S04]  /*29a0*/  VIADD R71, R71, 0x20 ;  /* 0x0000002047477836 */ /* 0x000fc80000000000 */
[----:B------:R-:W0:Y:S01]  /*29b0*/  LDS R73, [R72] ;  /* 0x0000000048497984 */ /* 0x000e220000000800 */
[----:B------:R-:W-:Y:S01]  /*29c0*/  ISETP.GE.AND P0, PT, R71, UR20, PT ;  /* 0x0000001447007c0c */ /* 0x000fe2000bf06270 */
[----:B0-----:R-:W-:-:S04]  /*29d0*/  FADD R73, -R77, R73 ;  /* 0x000000494d497221 */ /* 0x001fc80000000100 */
[----:B------:R-:W-:-:S04]  /*29e0*/  FFMA.SAT R75, R73, R78, 0.5 ;  /* 0x3f000000494b7423 */ /* 0x000fc8000000204e */
[----:B------:R-:W-:-:S04]  /*29f0*/  FFMA.RM R75, R75, R80, 12582913 ;  /* 0x4b4000014b4b7423 */ /* 0x000fc80000004050 */
[C---:B------:R-:W-:Y:S01]  /*2a00*/  FADD R76, R75.reuse, -12583039 ;  /* 0xcb40007f4b4c7421 */ /* 0x040fe20000000000 */
[----:B------:R-:W-:-:S03]  /*2a10*/  IMAD.SHL.U32 R75, R75, 0x800000, RZ ;  /* 0x008000004b4b7824 */ /* 0x000fc600078e00ff */
[----:B------:R-:W-:-:S04]  /*2a20*/  FFMA R76, R73, 1.4426950216293334961, -R76 ;  /* 0x3fb8aa3b494c7823 */ /* 0x000fc8000000084c */
[----:B------:R-:W-:-:S06]  /*2a30*/  FFMA R76, R73, 1.925963033500011079e-08, R76 ;  /* 0x32a57060494c7823 */ /* 0x000fcc000000004c */
[----:B------:R-:W0:Y:S02]  /*2a40*/  MUFU.EX2 R76, R76 ;  /* 0x0000004c004c7308 */ /* 0x000e240000000800 */
[----:B0-----:R-:W-:-:S04]  /*2a50*/  FMUL R75, R75, R76 ;  /* 0x0000004c4b4b7220 */ /* 0x001fc80000400000 */
[----:B------:R-:W-:Y:S01]  /*2a60*/  FADD R70, R75, R70 ;  /* 0x000000464b467221 */ /* 0x000fe20000000000 */
[----:B------:R0:W-:Y:S01]  /*2a70*/  STS [R72], R75 ;  /* 0x0000004b48007388 */ /* 0x0001e20000000800 */
[----:B------:R-:W-:Y:S05]  /*2a80*/  @!P0 BRA `(.L_x_37) ;  /* 0xfffffffc00c08947 */ /* 0x000fea000383ffff */
.L_x_36:
[----:B------:R-:W-:Y:S05]  /*2a90*/  BSYNC.RECONVERGENT B1 ;  /* 0x0000000000017941 */ /* 0x000fea0003800200 */
.L_x_35:
[----:B------:R-:W-:-:S03]  /*2aa0*/  UMOV UR7, 0xffffffff ;  /* 0xffffffff00077882 */ /* 0x000fc60000000000 */
[----:B------:R-:W-:Y:S05]  /*2ab0*/  BRA.DIV UR7, `(.L_x_38) ;  /* 0x0000002607407947 */ /* 0x000fea000b800000 */
[----:B------:R-:W1:Y:S02]  /*2ac0*/  SHFL.BFLY PT, R71, R70, 0x10, 0x1f ;  /* 0x0e001f0046477f89 */ /* 0x000e6400000e0000 */
[----:B-1----:R-:W-:-:S05]  /*2ad0*/  FADD R71, R71, R70 ;  /* 0x0000004647477221 */ /* 0x002fca0000000000 */
[----:B0-----:R-:W0:Y:S02]  /*2ae0*/  SHFL.BFLY PT, R72, R71, 0x8, 0x1f ;  /* 0x0d001f0047487f89 */ /* 0x001e2400000e0000 */
[----:B0-----:R-:W-:-:S05]  /*2af0*/  FADD R72, R71, R72 ;  /* 0x0000004847487221 */ /* 0x001fca0000000000 */
[----:B------:R-:W0:Y:S02]  /*2b00*/  SHFL.BFLY PT, R73, R72, 0x4, 0x1f ;  /* 0x0c801f0048497f89 */ /* 0x000e2400000e0000 */
[----:B0-----:R-:W-:-:S05]  /*2b10*/  FADD R73, R72, R73 ;  /* 0x0000004948497221 */ /* 0x001fca0000000000 */
[----:B------:R-:W0:Y:S02]  /*2b20*/  SHFL.BFLY PT, R76, R73, 0x2, 0x1f ;  /* 0x0c401f00494c7f89 */ /* 0x000e2400000e0000 */
[----:B0-----:R-:W-:-:S05]  /*2b30*/  FADD R76, R73, R76 ;  /* 0x0000004c494c7221 */ /* 0x001fca0000000000 */
[----:B------:R0:W1:Y:S02]  /*2b40*/  SHFL.BFLY PT, R75, R76, 0x1, 0x1f ;  /* 0x0c201f004c4b7f89 */ /* 0x00006400000e0000 */
.L_x_76:
[----:B------:R-:W-:Y:S01]  /*2b50*/  MOV R71, 0x3bbb989d ;  /* 0x3bbb989d00477802 */ /* 0x000fe20000000f00 */
[----:B------:R-:W-:Y:S01]  /*2b60*/  FADD R0, -R77, R0 ;  /* 0x000000004d007221 */ /* 0x000fe20000000100 */
[----:B------:R-:W2:Y:S01]  /*2b70*/  S2UR UR7, SR_CTAID.X ;  /* 0x00000000000779c3 */ /* 0x000ea20000002500 */
[----:B------:R-:W-:Y:S01]  /*2b80*/  IMAD.MOV.U32 R73, RZ, RZ, 0x437c0000 ;  /* 0x437c0000ff497424 */ /* 0x000fe200078e00ff */
[----:B------:R-:W-:Y:S01]  /*2b90*/  IADD3 R2, PT, PT, R2, 0x8, RZ ;  /* 0x0000000802027810 */ /* 0x000fe20007ffe0ff */
[----:B------:R-:W-:Y:S01]  /*2ba0*/  FFMA.SAT R70, R0, R71, 0.5 ;  /* 0x3f00000000467423 */ /* 0x000fe20000002047 */
[----:B01----:R-:W-:-:S03]  /*2bb0*/  FADD R76, R76, R75 ;  /* 0x0000004b4c4c7221 */ /* 0x003fc60000000000 */
[----:B------:R-:W-:-:S04]  /*2bc0*/  FFMA.RM R70, R70, R73, 12582913 ;  /* 0x4b40000146467423 */ /* 0x000fc80000004049 */
[C---:B------:R-:W-:Y:S01]  /*2bd0*/  FADD R71, R70.reuse, -12583039 ;  /* 0xcb40007f46477421 */ /* 0x040fe20000000000 */
[----:B------:R-:W-:-:S03]  /*2be0*/  IMAD.SHL.U32 R70, R70, 0x800000, RZ ;  /* 0x0080000046467824 */ /* 0x000fc600078e00ff */
[----:B------:R-:W-:-:S04]  /*2bf0*/  FFMA R71, R0, 1.4426950216293334961, -R71 ;  /* 0x3fb8aa3b00477823 */ /* 0x000fc80000000847 */
[----:B------:R-:W-:Y:S01]  /*2c00*/  FFMA R71, R0, 1.925963033500011079e-08, R71 ;  /* 0x32a5706000477823 */ /* 0x000fe20000000047 */
[----:B------:R-:W-:Y:S01]  /*2c10*/  IMAD.MOV.U32 R0, RZ, RZ, R77 ;  /* 0x000000ffff007224 */ /* 0x000fe200078e004d */
[----:B--2---:R-:W-:-:S04]  /*2c20*/  UIMAD UR7, UR7, -0x40, UR5 ;  /* 0xffffffc0070778a4 */ /* 0x004fc8000f8e0205 */
[----:B------:R-:W0:Y:S02]  /*2c30*/  MUFU.EX2 R71, R71 ;  /* 0x0000004700477308 */ /* 0x000e240000000800 */
[----:B------:R-:W-:Y:S01]  /*2c40*/  ISETP.GE.AND P0, PT, R2, UR7, PT ;  /* 0x0000000702007c0c */ /* 0x000fe2000bf06270 */
[----:B0-----:R-:W-:-:S04]  /*2c50*/  FMUL R73, R70, R71 ;  /* 0x0000004746497220 */ /* 0x001fc80000400000 */
[C---:B------:R-:W-:Y:S01]  /*2c60*/  FFMA R3, R73.reuse, R3, R76 ;  /* 0x0000000349037223 */ /* 0x040fe2000000004c */
[C---:B------:R-:W-:Y:S01]  /*2c70*/  FMUL R64, R73.reuse, R64 ;  /* 0x0000004049407220 */ /* 0x040fe20000400000 */
        /* <DEDUP_REMOVED lines=62> */
[----:B------:R-:W-:Y:S01]  /*3060*/  FMUL R7, R73, R7 ;  /* 0x0000000749077220 */ /* 0x000fe20000400000 */
[----:B------:R-:W-:Y:S06]  /*3070*/  @!P0 BRA `(.L_x_39) ;  /* 0xffffffec00b08947 */ /* 0x000fec000383ffff */
[----:B------:R-:W-:Y:S05]  /*3080*/  BSYNC B0 ;  /* 0x0000000000007941 */ /* 0x000fea0003800000 */
.L_x_24:
[----:B------:R0:W-:Y:S01]  /*3090*/  STL.128 [R1], R64 ;  /* 0x0000004001007387 */ /* 0x0001e20000100c00 */
[----:B------:R-:W-:-:S03]  /*30a0*/  IMAD.MOV.U32 R0, RZ, RZ, R77 ;  /* 0x000000ffff007224 */ /* 0x000fc600078e004d */
[----:B------:R0:W-:Y:S04]  /*30b0*/  STL.128 [R1+0x10], R60 ;  /* 0x0000103c01007387 */ /* 0x0001e80000100c00 */
        /* <DEDUP_REMOVED lines=13> */
[----:B------:R0:W-:Y:S02]  /*3190*/  STL.128 [R1+0xf0], R4 ;  /* 0x0000f00401007387 */ /* 0x0001e40000100c00 */
.L_x_23:
[----:B01----:R-:W0:Y:S01]  /*31a0*/  S2R R17, SR_CTAID.X ;  /* 0x0000000000117919 */ /* 0x003e220000002500 */
[----:B------:R-:W-:Y:S01]  /*31b0*/  MOV R2, 0xffffffc0 ;  /* 0xffffffc000027802 */ /* 0x000fe20000000f00 */
[----:B------:R-:W-:Y:S05]  /*31c0*/  WARPSYNC.ALL ;  /* 0x0000000000007948 */ /* 0x000fea0003800000 */
[----:B------:R-:W1:Y:S01]  /*31d0*/  S2R R37, SR_TID.X ;  /* 0x0000000000257919 */ /* 0x000e620000002100 */
[----:B------:R-:W-:Y:S01]  /*31e0*/  BSSY.RECONVERGENT B0, `(.L_x_40) ;  /* 0x0000119000007945 */ /* 0x000fe20003800200 */
[----:B------:R-:W-:Y:S01]  /*31f0*/  BAR.SYNC.DEFER_BLOCKING 0x0 ;  /* 0x0000000000007b1d */ /* 0x000fe20000010000 */
[----:B0-----:R-:W-:Y:S01]  /*3200*/  IMAD R17, R17, R2, UR5 ;  /* 0x0000000511117e24 */ /* 0x001fe2000f8e0202 */
[----:B-1----:R-:W-:-:S04]  /*3210*/  SHF.R.U32.HI R2, RZ, 0x5, R37 ;  /* 0x00000005ff027819 */ /* 0x002fc80000011625 */
[----:B------:R-:W-:-:S13]  /*3220*/  ISETP.GE.AND P0, PT, R2, R17, PT ;  /* 0x000000110200720c */ /* 0x000fda0003f06270 */
[----:B------:R-:W-:Y:S05]  /*3230*/  @P0 BRA `(.L_x_41) ;  /* 0x00000010004c0947 */ /* 0x000fea0003800000 */
[----:B------:R-:W-:Y:S01]  /*3240*/  IMAD.U32 R16, RZ, RZ, UR9 ;  /* 0x00000009ff107e24 */ /* 0x000fe2000f8e00ff */
[----:B------:R-:W-:Y:S01]  /*3250*/  MOV R18, R2 ;  /* 0x0000000200127202 */ /* 0x000fe20000000f00 */
[----:B------:R-:W-:-:S03]  /*3260*/  IMAD.U32 R19, RZ, RZ, UR20 ;  /* 0x00000014ff137e24 */ /* 0x000fc6000f8e00ff */
[----:B------:R-:W-:Y:S01]  /*3270*/  LOP3.LUT R16, R16, 0x3, RZ, 0xc0, !PT ;  /* 0x0000000310107812 */ /* 0x000fe200078ec0ff */
[----:B------:R-:W-:-:S03]  /*3280*/  VIADD R19, R19, 0xffffffff ;  /* 0xffffffff13137836 */ /* 0x000fc60000000000 */
[----:B------:R-:W-:-:S07]  /*3290*/  IADD3 R20, PT, PT, -R16, UR20, RZ ;  /* 0x0000001410147c10 */ /* 0x000fce000fffe1ff */
.L_x_49:
[----:B------:R-:W-:-:S09]  /*32a0*/  UISETP.GE.AND UP0, UPT, UR20, 0x1, UPT ;  /* 0x000000011400788c */ /* 0x000fd2000bf06270 */
[----:B01-3--:R-:W-:Y:S05]  /*32b0*/  BRA.U !UP0, `(.L_x_42) ;  /* 0x0000001108207547 */ /* 0x00bfea000b800000 */
[----:B------:R-:W0:Y:S01]  /*32c0*/  S2UR UR14, SR_CgaCtaId ;  /* 0x00000000000e79c3 */ /* 0x000e220000008800 */
[----:B------:R-:W-:Y:S01]  /*32d0*/  UMOV UR10, 0x400 ;  /* 0x00000400000a7882 */ /* 0x000fe20000000000 */
[----:B------:R-:W-:Y:S01]  /*32e0*/  ISETP.GE.U32.AND P0, PT, R19, 0x3, PT ;  /* 0x000000031300780c */ /* 0x000fe20003f06070 */
[----:B------:R-:W-:Y:S01]  /*32f0*/  UIADD3 UR11, UPT, UPT, UR10, 0x4000, URZ ;  /* 0x000040000a0b7890 */ /* 0x000fe2000fffe0ff */
[----:B------:R-:W-:Y:S01]  /*3300*/  LOP3.LUT R21, R37, 0x1f, RZ, 0xc0, !PT ;  /* 0x0000001f25157812 */ /* 0x000fe200078ec0ff */
[----:B------:R-:W-:Y:S01]  /*3310*/  USHF.L.U32 UR7, UR4, 0xd, URZ ;  /* 0x0000000d04077899 */ /* 0x000fe200080006ff */
[----:B------:R-:W-:Y:S01]  /*3320*/  MOV R4, RZ ;  /* 0x000000ff00047202 */ /* 0x000fe20000000f00 */
[----:B------:R-:W-:Y:S02]  /*3330*/  UIADD3 UR10, UPT, UPT, UR10, 0x8000, URZ ;  /* 0x000080000a0a7890 */ /* 0x000fe4000fffe0ff */
[----:B------:R-:W-:Y:S02]  /*3340*/  ULOP3.LUT UR7, UR7, 0x2000, URZ, 0xc0, !UPT ;  /* 0x0000200007077892 */ /* 0x000fe4000f8ec0ff */
[----:B0-----:R-:W-:-:S02]  /*3350*/  ULEA UR11, UR14, UR11, 0x18 ;  /* 0x0000000b0e0b7291 */ /* 0x001fc4000f8ec0ff */
[----:B------:R-:W-:-:S04]  /*3360*/  ULEA UR10, UR14, UR10, 0x18 ;  /* 0x0000000a0e0a7291 */ /* 0x000fc8000f8ec0ff */
[----:B------:R-:W-:Y:S02]  /*3370*/  IMAD.U32 R74, RZ, RZ, UR11 ;  /* 0x0000000bff4a7e24 */ /* 0x000fe4000f8e00ff */
[----:B------:R-:W-:Y:S02]  /*3380*/  LEA R22, R18, UR10, 0x8 ;  /* 0x0000000a12167c11 */ /* 0x000fe4000f8e40ff */
[----:B------:R-:W-:Y:S01]  /*3390*/  VIADD R23, R74, UR7 ;  /* 0x000000074a177c36 */ /* 0x000fe20008000000 */
[----:B------:R-:W-:Y:S06]  /*33a0*/  @!P0 BRA `(.L_x_43) ;  /* 0x0000000c004c8947 */ /* 0x000fec0003800000 */
[----:B------:R0:W5:Y:S04]  /*33b0*/  LDL R13, [R68] ;  /* 0x00000000440d7983 */ /* 0x0001680000100800 */
[----:B------:R0:W5:Y:S01]  /*33c0*/  LDL R15, [R68+0x80] ;  /* 0x00008000440f7983 */ /* 0x0001620000100800 */
[----:B------:R-:W-:Y:S01]  /*33d0*/  ISETP.GT.AND P0, PT, R20, RZ, PT ;  /* 0x000000ff1400720c */ /* 0x000fe20003f04270 */
[----:B------:R-:W-:-:S12]  /*33e0*/  IMAD.MOV.U32 R25, RZ, RZ, RZ ;  /* 0x000000ffff197224 */ /* 0x000fd800078e00ff */
[----:B0-----:R-:W-:Y:S05]  /*33f0*/  @!P0 BRA `(.L_x_44) ;  /* 0x0000000800b08947 */ /* 0x001fea0003800000 */
[----:B------:R-:W-:Y:S02]  /*3400*/  IADD3 R4, PT, PT, R20, -R25, RZ ;  /* 0x8000001914047210 */ /* 0x000fe40007ffe0ff */
[----:B------:R-:W-:Y:S02]  /*3410*/  PLOP3.LUT P0, PT, PT, PT, PT, 0x80, 0x8 ;  /* 0x000000000008781c */ /* 0x000fe40003f0f070 */
[----:B------:R-:W-:-:S13]  /*3420*/  ISETP.GT.AND P1, PT, R4, 0xc, PT ;  /* 0x0000000c0400780c */ /* 0x000fda0003f24270 */
[----:B------:R-:W-:Y:S05]  /*3430*/  @!P1 BRA `(.L_x_45) ;  /* 0x0000000400b09947 */ /* 0x000fea0003800000 */
[----:B------:R-:W-:Y:S01]  /*3440*/  PLOP3.LUT P0, PT, PT, PT, PT, 0x8, 0x80 ;  /* 0x000000000080781c */ /* 0x000fe20003f0e170 */
[----:B------:R-:W-:-:S12]  /*3450*/  VIADD R24, R20, 0xfffffff4 ;  /* 0xfffffff414187836 */ /* 0x000fd80000000000 */
.L_x_46:
[C---:B------:R-:W-:Y:S02]  /*3460*/  IMAD R4, R25.reuse, 0x80, R23 ;  /* 0x0000008019047824 */ /* 0x040fe400078e0217 */
[C---:B------:R-:W-:Y:S02]  /*3470*/  IMAD R26, R25.reuse, 0x4, R22 ;  /* 0x00000004191a7824 */ /* 0x040fe400078e0216 */
[----:B------:R-:W-:Y:S01]  /*3480*/  VIADD R25, R25, 0x10 ;  /* 0x0000001019197836 */ /* 0x000fe20000000000 */
[----:B------:R-:W-:Y:S02]  /*3490*/  LEA R27, R21, R4, 0x1 ;  /* 0x00000004151b7211 */ /* 0x000fe400078e08ff */
[----:B--2---:R-:W-:Y:S02]  /*34a0*/  LDS.128 R4, [R26] ;  /* 0x000000001a047984 */ /* 0x004fe40000000c00 */
[----:B------:R-:W-:Y:S02]  /*34b0*/  ISETP.GE.AND P1, PT, R25, R24, PT ;  /* 0x000000181900720c */ /* 0x000fe40003f26270 */
[----:B------:R-:W0:Y:S04]  /*34c0*/  LDS.U16 R8, [R27] ;  /* 0x000000001b087984 */ /* 0x000e280000000400 */
[----:B------:R-:W1:Y:S04]  /*34d0*/  LDS.U16 R9, [R27+0x40] ;  /* 0x000040001b097984 */ /* 0x000e680000000400 */
[----:B------:R-:W2:Y:S04]  /*34e0*/  LDS.U16 R28, [R27+0x80] ;  /* 0x000080001b1c7984 */ /* 0x000ea80000000400 */
[----:B------:R-:W3:Y:S04]  /*34f0*/  LDS.U16 R29, [R27+0xc0] ;  /* 0x0000c0001b1d7984 */ /* 0x000ee80000000400 */
[----:B------:R-:W4:Y:S04]  /*3500*/  LDS.U16 R30, [R27+0x100] ;  /* 0x000100001b1e7984 */ /* 0x000f280000000400 */
[----:B------:R-:W4:Y:S04]  /*3510*/  LDS.U16 R31, [R27+0x140] ;  /* 0x000140001b1f7984 */ /* 0x000f280000000400 */
[----:B------:R-:W4:Y:S04]  /*3520*/  LDS.U16 R32, [R27+0x180] ;  /* 0x000180001b207984 */ /* 0x000f280000000400 */
[----:B------:R-:W4:Y:S04]  /*3530*/  LDS.U16 R33, [R27+0x1c0] ;  /* 0x0001c0001b217984 */ /* 0x000f280000000400 */
[----:B------:R-:W4:Y:S04]  /*3540*/  LDS.U16 R35, [R27+0x240] ;  /* 0x000240001b237984 */ /* 0x000f280000000400 */
[----:B------:R-:W4:Y:S01]  /*3550*/  LDS.U16 R34, [R27+0x200] ;  /* 0x000200001b227984 */ /* 0x000f220000000400 */
[----:B0-----:R-:W-:-:S03]  /*3560*/  HADD2.F32 R12, -RZ, R8.H0_H0 ;  /* 0x20000008ff0c7230 */ /* 0x001fc60000004100 */
[----:B------:R-:W-:Y:S01]  /*3570*/  LDS.U16 R36, [R27+0x280] ;  /* 0x000280001b247984 */ /* 0x000fe20000000400 */
[----:B-1----:R-:W-:-:S03]  /*3580*/  HADD2.F32 R14, -RZ, R9.H0_H0 ;  /* 0x20000009ff0e7230 */ /* 0x002fc60000004100 */
[----:B------:R-:W0:Y:S01]  /*3590*/  LDS.U16 R38, [R27+0x2c0] ;  /* 0x0002c0001b267984 */ /* 0x000e220000000400 */
[C---:B-----5:R-:W-:Y:S01]  /*35a0*/  FFMA R12, R4.reuse, R12, R13 ;  /* 0x0000000c040c7223 */ /* 0x060fe2000000000d */
[----:B--2---:R-:W-:Y:S02]  /*35b0*/  HADD2.F32 R13, -RZ, R28.H0_H0 ;  /* 0x2000001cff0d7230 */ /* 0x004fe40000004100 */
[----:B------:R-:W1:Y:S01]  /*35c0*/  LDS.128 R8, [R26+0x10] ;  /* 0x000010001a087984 */ /* 0x000e620000000c00 */
[----:B------:R-:W-:Y:S01]  /*35d0*/  FFMA R14, R4, R14, R15 ;  /* 0x0000000e040e7223 */ /* 0x000fe2000000000f */
[----:B---3--:R-:W-:Y:S02]  /*35e0*/  HADD2.F32 R29, -RZ, R29.H0_H0 ;  /* 0x2000001dff1d7230 */ /* 0x008fe40000004100 */
[----:B------:R-:W2:Y:S01]  /*35f0*/  LDS.U16 R39, [R27+0x300] ;  /* 0x000300001b277984 */ /* 0x000ea20000000400 */
[----:B------:R-:W-:Y:S01]  /*3600*/  FFMA R13, R13, R5, R12 ;  /* 0x000000050d0d7223 */ /* 0x000fe2000000000c */
[----:B----4-:R-:W-:-:S02]  /*3610*/  HADD2.F32 R30, -RZ, R30.H0_H0 ;  /* 0x2000001eff1e7230 */ /* 0x010fc40000004100 */
[----:B------:R-:W3:Y:S01]  /*3620*/  LDS.U16 R40, [R27+0x340] ;  /* 0x000340001b287984 */ /* 0x000ee20000000400 */
[----:B------:R-:W-:Y:S01]  /*3630*/  FFMA R29, R29, R5, R14 ;  /* 0x000000051d1d7223 */ /* 0x000fe2000000000e */
[----:B------:R-:W-:Y:S02]  /*3640*/  HADD2.F32 R4, -RZ, R31.H0_H0 ;  /* 0x2000001fff047230 */ /* 0x000fe40000004100 */
[----:B------:R-:W4:Y:S01]  /*3650*/  LDS.U16 R41, [R27+0x380] ;  /* 0x000380001b297984 */ /* 0x000f220000000400 */
[-C--:B------:R-:W-:Y:S01]  /*3660*/  FFMA R30, R30, R6.reuse, R13 ;  /* 0x000000061e1e7223 */ /* 0x080fe2000000000d */
[----:B------:R-:W-:Y:S02]  /*3670*/  HADD2.F32 R5, -RZ, R32.H0_H0 ;  /* 0x20000020ff057230 */ /* 0x000fe40000004100 */
[----:B------:R-:W4:Y:S01]  /*3680*/  LDS.U16 R42, [R27+0x3c0] ;  /* 0x0003c0001b2a7984 */ /* 0x000f220000000400 */
[----:B------:R-:W-:Y:S01]  /*3690*/  FFMA R4, R4, R6, R29 ;  /* 0x0000000604047223 */ /* 0x000fe2000000001d */
[----:B------:R-:W-:-:S02]  /*36a0*/  HADD2.F32 R33, -RZ, R33.H0_H0 ;  /* 0x20000021ff217230 */ /* 0x000fc40000004100 */
[----:B------:R-:W4:Y:S01]  /*36b0*/  LDS.U16 R43, [R27+0x400] ;  /* 0x000400001b2b7984 */ /* 0x000f220000000400 */
[-C--:B------:R-:W-:Y:S01]  /*36c0*/  FFMA R29, R5, R7.reuse, R30 ;  /* 0x00000007051d7223 */ /* 0x080fe2000000001e */
[----:B------:R-:W-:Y:S02]  /*36d0*/  HADD2.F32 R28, -RZ, R35.H0_H0 ;  /* 0x20000023ff1c7230 */ /* 0x000fe40000004100 */
[----:B------:R-:W4:Y:S01]  /*36e0*/  LDS.U16 R44, [R27+0x440] ;  /* 0x000440001b2c7984 */ /* 0x000f220000000400 */
[----:B------:R-:W-:Y:S01]  /*36f0*/  FFMA R33, R33, R7, R4 ;  /* 0x0000000721217223 */ /* 0x000fe20000000004 */
[----:B------:R-:W-:Y:S02]  /*3700*/  HADD2.F32 R34, -RZ, R34.H0_H0 ;  /* 0x20000022ff227230 */ /* 0x000fe40000004100 */
[----:B------:R-:W4:Y:S04]  /*3710*/  LDS.U16 R45, [R27+0x480] ;  /* 0x000480001b2d7984 */ /* 0x000f280000000400 */
[----:B------:R-:W4:Y:S04]  /*3720*/  LDS.U16 R46, [R27+0x4c0] ;  /* 0x0004c0001b2e7984 */ /* 0x000f280000000400 */
[----:B------:R-:W4:Y:S01]  /*3730*/  LDS.128 R12, [R26+0x20] ;  /* 0x000020001a0c7984 */ /* 0x000f220000000c00 */
[----:B0-----:R-:W-:-:S03]  /*3740*/  HADD2.F32 R31, -RZ, R38.H0_H0 ;  /* 0x20000026ff1f7230 */ /* 0x001fc60000004100 */
[----:B------:R-:W0:Y:S01]  /*3750*/  LDS.U16 R47, [R27+0x500] ;  /* 0x000500001b2f7984 */ /* 0x000e220000000400 */
[C---:B-1----:R-:W-:Y:S01]  /*3760*/  FFMA R28, R8.reuse, R28, R33 ;  /* 0x0000001c081c7223 */ /* 0x042fe20000000021 */
[----:B------:R-:W-:Y:S01]  /*3770*/  FFMA R34, R8, R34, R29 ;  /* 0x0000002208227223 */ /* 0x000fe2000000001d */
[----:B------:R-:W-:Y:S01]  /*3780*/  HADD2.F32 R29, -RZ, R36.H0_H0 ;  /* 0x20000024ff1d7230 */ /* 0x000fe20000004100 */
[----:B------:R-:W1:Y:S01]  /*3790*/  LDS.U16 R32, [R27+0x540] ;  /* 0x000540001b207984 */ /* 0x000e620000000400 */
[----:B--2---:R-:W-:Y:S02]  /*37a0*/  HADD2.F32 R8, -RZ, R39.H0_H0 ;  /* 0x20000027ff087230 */ /* 0x004fe40000004100 */
[-C--:B------:R-:W-:Y:S01]  /*37b0*/  FFMA R31, R31, R9.reuse, R28 ;  /* 0x000000091f1f7223 */ /* 0x080fe2000000001c */
[----:B------:R-:W2:Y:S01]  /*37c0*/  LDS.U16 R48, [R27+0x580] ;  /* 0x000580001b307984 */ /* 0x000ea20000000400 */
[----:B---3--:R-:W-:Y:S02]  /*37d0*/  HADD2.F32 R40, -RZ, R40.H0_H0 ;  /* 0x20000028ff287230 */ /* 0x008fe40000004100 */
[----:B------:R-:W-:Y:S01]  /*37e0*/  FFMA R29, R29, R9, R34 ;  /* 0x000000091d1d7223 */ /* 0x000fe20000000022 */
[----:B------:R-:W3:Y:S01]  /*37f0*/  LDS.U16 R30, [R27+0x5c0] ;  /* 0x0005c0001b1e7984 */ /* 0x000ee20000000400 */
[----:B----4-:R-:W-:-:S02]  /*3800*/  HADD2.F32 R41, -RZ, R41.H0_H0 ;  /* 0x20000029ff297230 */ /* 0x010fc40000004100 */
[-C--:B------:R-:W-:Y:S01]  /*3810*/  FFMA R8, R8, R10.reuse, R29 ;  /* 0x0000000a08087223 */ /* 0x080fe2000000001d */
[----:B------:R-:W-:Y:S01]  /*3820*/  FFMA R40, R40, R10, R31 ;  /* 0x0000000a28287223 */ /* 0x000fe2000000001f */
[----:B------:R-:W4:Y:S01]  /*3830*/  LDS.U16 R49, [R27+0x600] ;  /* 0x000600001b317984 */ /* 0x000f220000000400 */
[----:B------:R-:W-:Y:S02]  /*3840*/  HADD2.F32 R9, -RZ, R42.H0_H0 ;  /* 0x2000002aff097230 */ /* 0x000fe40000004100 */
[-C--:B------:R-:W-:Y:S01]  /*3850*/  FFMA R41, R41, R11.reuse, R8 ;  /* 0x0000000b29297223 */ /* 0x080fe20000000008 */
[----:B------:R-:W4:Y:S01]  /*3860*/  LDS.U16 R50, [R27+0x640] ;  /* 0x000640001b327984 */ /* 0x000f220000000400 */
[----:B------:R-:W-:Y:S02]  /*3870*/  HADD2.F32 R43, -RZ, R43.H0_H0 ;  /* 0x2000002bff2b7230 */ /* 0x000fe40000004100 */
[----:B------:R-:W-:Y:S01]  /*3880*/  FFMA R9, R9, R11, R40 ;  /* 0x0000000b09097223 */ /* 0x000fe20000000028 */
[----:B------:R-:W4:Y:S01]  /*3890*/  LDS.U16 R51, [R27+0x680] ;  /* 0x000680001b337984 */ /* 0x000f220000000400 */
[----:B------:R-:W-:-:S03]  /*38a0*/  HADD2.F32 R44, -RZ, R44.H0_H0 ;  /* 0x2000002cff2c7230 */ /* 0x000fc60000004100 */
[----:B------:R-:W4:Y:S01]  /*38b0*/  LDS.U16 R35, [R27+0x6c0] ;  /* 0x0006c0001b237984 */ /* 0x000f220000000400 */
[----:B------:R-:W-:-:S03]  /*38c0*/  HADD2.F32 R45, -RZ, R45.H0_H0 ;  /* 0x2000002dff2d7230 */ /* 0x000fc60000004100 */
[----:B------:R-:W4:Y:S01]  /*38d0*/  LDS.128 R4, [R26+0x30] ;  /* 0x000030001a047984 */ /* 0x000f220000000c00 */
[----:B------:R-:W-:-:S03]  /*38e0*/  HADD2.F32 R11, -RZ, R46.H0_H0 ;  /* 0x2000002eff0b7230 */ /* 0x000fc60000004100 */
[----:B------:R-:W4:Y:S01]  /*38f0*/  LDS.U16 R52, [R27+0x700] ;  /* 0x000700001b347984 */ /* 0x000f220000000400 */
[C---:B------:R-:W-:Y:S01]  /*3900*/  FFMA R8, R12.reuse, R43, R41 ;  /* 0x0000002b0c087223 */ /* 0x040fe20000000029 */
[----:B------:R-:W-:Y:S02]  /*3910*/  FFMA R44, R12, R44, R9 ;  /* 0x0000002c0c2c7223 */ /* 0x000fe40000000009 */
[----:B------:R-:W4:Y:S01]  /*3920*/  LDS.U16 R33, [R27+0x740] ;  /* 0x000740001b217984 */ /* 0x000f220000000400 */
[----:B0-----:R-:W-:Y:S02]  /*3930*/  HADD2.F32 R10, -RZ, R47.H0_H0 ;  /* 0x2000002fff0a7230 */ /* 0x001fe40000004100 */
[-C--:B------:R-:W-:Y:S01]  /*3940*/  FFMA R45, R45, R13.reuse, R8 ;  /* 0x0000000d2d2d7223 */ /* 0x080fe20000000008 */
[----:B------:R-:W-:Y:S01]  /*3950*/  FFMA R11, R11, R13, R44 ;  /* 0x0000000d0b0b7223 */ /* 0x000fe2000000002c */
[----:B------:R-:W0:Y:S01]  /*3960*/  LDS.U16 R26, [R27+0x780] ;  /* 0x000780001b1a7984 */ /* 0x000e220000000400 */
[----:B-1----:R-:W-:-:S02]  /*3970*/  HADD2.F32 R32, -RZ, R32.H0_H0 ;  /* 0x20000020ff207230 */ /* 0x002fc40000004100 */
[-C--:B------:R-:W-:Y:S01]  /*3980*/  FFMA R10, R10, R14.reuse, R45 ;  /* 0x0000000e0a0a7223 */ /* 0x080fe2000000002d */
[----:B------:R-:W1:Y:S01]  /*3990*/  LDS.U16 R36, [R27+0x7c0] ;  /* 0x0007c0001b247984 */ /* 0x000e620000000400 */
[----:B--2---:R-:W-:Y:S02]  /*39a0*/  HADD2.F32 R9, -RZ, R48.H0_H0 ;  /* 0x20000030ff097230 */ /* 0x004fe40000004100 */
[----:B------:R-:W-:Y:S01]  /*39b0*/  FFMA R32, R32, R14, R11 ;  /* 0x0000000e20207223 */ /* 0x000fe2000000000b */
[----:B---3--:R-:W-:Y:S02]  /*39c0*/  HADD2.F32 R13, -RZ, R30.H0_H0 ;  /* 0x2000001eff0d7230 */ /* 0x008fe40000004100 */
[-C--:B------:R-:W-:Y:S01]  /*39d0*/  FFMA R9, R9, R15.reuse, R10 ;  /* 0x0000000f09097223 */ /* 0x080fe2000000000a */
[----:B----4-:R-:W-:Y:S02]  /*39e0*/  HADD2.F32 R49, -RZ, R49.H0_H0 ;  /* 0x20000031ff317230 */ /* 0x010fe40000004100 */
[----:B------:R-:W-:Y:S01]  /*39f0*/  FFMA R13, R13, R15, R32 ;  /* 0x0000000f0d0d7223 */ /* 0x000fe20000000020 */
[----:B------:R-:W-:-:S02]  /*3a00*/  HADD2.F32 R50, -RZ, R50.H0_H0 ;  /* 0x20000032ff327230 */ /* 0x000fc40000004100 */
[----:B------:R-:W-:Y:S02]  /*3a10*/  HADD2.F32 R51, -RZ, R51.H0_H0 ;  /* 0x20000033ff337230 */ /* 0x000fe40000004100 */
[----:B------:R-:W-:Y:S02]  /*3a20*/  HADD2.F32 R35, -RZ, R35.H0_H0 ;  /* 0x20000023ff237230 */ /* 0x000fe40000004100 */
[C---:B------:R-:W-:Y:S01]  /*3a30*/  FFMA R8, R4.reuse, R49, R9 ;  /* 0x0000003104087223 */ /* 0x040fe20000000009 */
[----:B------:R-:W-:Y:S01]  /*3a40*/  FFMA R50, R4, R50, R13 ;  /* 0x0000003204327223 */ /* 0x000fe2000000000d */
[----:B------:R-:W-:Y:S02]  /*3a50*/  HADD2.F32 R52, -RZ, R52.H0_H0 ;  /* 0x20000034ff347230 */ /* 0x000fe40000004100 */
[-C--:B------:R-:W-:Y:S01]  /*3a60*/  FFMA R51, R51, R5.reuse, R8 ;  /* 0x0000000533337223 */ /* 0x080fe20000000008 */
[----:B------:R-:W-:Y:S01]  /*3a70*/  FFMA R35, R35, R5, R50 ;  /* 0x0000000523237223 */ /* 0x000fe20000000032 */
[----:B------:R-:W-:-:S02]  /*3a80*/  HADD2.F32 R4, -RZ, R33.H0_H0 ;  /* 0x20000021ff047230 */ /* 0x000fc40000004100 */
[-C--:B------:R-:W-:Y:S01]  /*3a90*/  FFMA R52, R52, R6.reuse, R51 ;  /* 0x0000000634347223 */ /* 0x080fe20000000033 */
[----:B0-----:R-:W-:Y:S02]  /*3aa0*/  HADD2.F32 R13, -RZ, R26.H0_H0 ;  /* 0x2000001aff0d7230 */ /* 0x001fe40000004100 */
[----:B------:R-:W-:Y:S01]  /*3ab0*/  FFMA R4, R4, R6, R35 ;  /* 0x0000000604047223 */ /* 0x000fe20000000023 */
[----:B-1----:R-:W-:Y:S02]  /*3ac0*/  HADD2.F32 R15, -RZ, R36.H0_H0 ;  /* 0x20000024ff0f7230 */ /* 0x002fe40000004100 */
[----:B------:R-:W-:-:S03]  /*3ad0*/  FFMA R13, R13, R7, R52 ;  /* 0x000000070d0d7223 */ /* 0x000fc60000000034 */
[----:B------:R-:W-:Y:S01]  /*3ae0*/  FFMA R15, R15, R7, R4 ;  /* 0x000000070f0f7223 */ /* 0x000fe20000000004 */
[----:B------:R-:W-:Y:S06]  /*3af0*/  @!P1 BRA `(.L_x_46) ;  /* 0xfffffff800589947 */ /* 0x000fec000383ffff */
.L_x_45:
[----:B------:R-:W-:-:S04]  /*3b00*/  IADD3 R4, PT, PT, R20, -R25, RZ ;  /* 0x8000001914047210 */ /* 0x000fc80007ffe0ff */
[----:B------:R-:W-:-:S13]  /*3b10*/  ISETP.GT.AND P1, PT, R4, 0x4, PT ;  /* 0x000000040400780c */ /* 0x000fda0003f24270 */
[----:B------:R-:W-:Y:S05]  /*3b20*/  @!P1 BRA `(.L_x_47) ;  /* 0x0000000000dc9947 */ /* 0x000fea0003800000 */
[C---:B------:R-:W-:Y:S01]  /*3b30*/  IMAD R4, R25.reuse, 0x80, R23 ;  /* 0x0000008019047824 */ /* 0x040fe200078e0217 */
[C---:B--2---:R-:W-:Y:S01]  /*3b40*/  LEA R12, R25.reuse, R22, 0x2 ;  /* 0x00000016190c7211 */ /* 0x044fe200078e10ff */
[----:B------:R-:W-:Y:S01]  /*3b50*/  VIADD R25, R25, 0x8 ;  /* 0x0000000819197836 */ /* 0x000fe20000000000 */
[----:B------:R-:W-:Y:S01]  /*3b60*/  PLOP3.LUT P0, PT, PT, PT, PT, 0x8, 0x80 ;  /* 0x000000000080781c */ /* 0x000fe20003f0e170 */
[----:B------:R-:W-:Y:S02]  /*3b70*/  IMAD R14, R21, 0x2, R4 ;  /* 0x00000002150e7824 */ /* 0x000fe400078e0204 */
[----:B------:R-:W-:Y:S04]  /*3b80*/  LDS.128 R4, [R12] ;  /* 0x000000000c047984 */ /* 0x000fe80000000c00 */
        /* <DEDUP_REMOVED lines=9> */
[----:B------:R-:W4:Y:S04]  /*3c20*/  LDS.U16 R34, [R14+0x240] ;  /* 0x000240000e227984 */ /* 0x000f280000000400 */
[----:B------:R-:W4:Y:S01]  /*3c30*/  LDS.U16 R35, [R14+0x280] ;  /* 0x000280000e237984 */ /* 0x000f220000000400 */
[----:B0-----:R-:W-:-:S03]  /*3c40*/  HADD2.F32 R24, -RZ, R24.H0_H0 ;  /* 0x20000018ff187230 */ /* 0x001fc60000004100 */
[----:B------:R-:W0:Y:S01]  /*3c50*/  LDS.128 R8, [R12+0x10] ;  /* 0x000010000c087984 */ /* 0x000e220000000c00 */
[----:B-1----:R-:W-:Y:S02]  /*3c60*/  HADD2.F32 R26, -RZ, R26.H0_H0 ;  /* 0x2000001aff1a7230 */ /* 0x002fe40000004100 */
[C---:B-----5:R-:W-:Y:S01]  /*3c70*/  FFMA R24, R4.reuse, R24, R13 ;  /* 0x0000001804187223 */ /* 0x060fe2000000000d */
[----:B------:R-:W1:Y:S01]  /*3c80*/  LDS.U16 R36, [R14+0x2c0] ;  /* 0x0002c0000e247984 */ /* 0x000e620000000400 */
[----:B--2---:R-:W-:Y:S02]  /*3c90*/  HADD2.F32 R27, -RZ, R27.H0_H0 ;  /* 0x2000001bff1b7230 */ /* 0x004fe40000004100 */
[----:B------:R-:W-:Y:S01]  /*3ca0*/  FFMA R26, R4, R26, R15 ;  /* 0x0000001a041a7223 */ /* 0x000fe2000000000f */
[----:B------:R-:W2:Y:S01]  /*3cb0*/  LDS.U16 R38, [R14+0x300] ;  /* 0x000300000e267984 */ /* 0x000ea20000000400 */
[----:B---3--:R-:W-:Y:S02]  /*3cc0*/  HADD2.F32 R13, -RZ, R28.H0_H0 ;  /* 0x2000001cff0d7230 */ /* 0x008fe40000004100 */
[----:B------:R-:W-:Y:S01]  /*3cd0*/  FFMA R27, R27, R5, R24 ;  /* 0x000000051b1b7223 */ /* 0x000fe20000000018 */
[----:B------:R-:W3:Y:S01]  /*3ce0*/  LDS.U16 R39, [R14+0x340] ;  /* 0x000340000e277984 */ /* 0x000ee20000000400 */
[----:B----4-:R-:W-:-:S02]  /*3cf0*/  HADD2.F32 R4, -RZ, R29.H0_H0 ;  /* 0x2000001dff047230 */ /* 0x010fc40000004100 */
[----:B------:R-:W-:Y:S01]  /*3d00*/  FFMA R13, R13, R5, R26 ;  /* 0x000000050d0d7223 */ /* 0x000fe2000000001a */
[----:B------:R-:W4:Y:S01]  /*3d10*/  LDS.U16 R40, [R14+0x380] ;  /* 0x000380000e287984 */ /* 0x000f220000000400 */
[----:B------:R-:W-:Y:S02]  /*3d20*/  HADD2.F32 R30, -RZ, R30.H0_H0 ;  /* 0x2000001eff1e7230 */ /* 0x000fe40000004100 */
[-C--:B------:R-:W-:Y:S01]  /*3d30*/  FFMA R4, R4, R6.reuse, R27 ;  /* 0x0000000604047223 */ /* 0x080fe2000000001b */
[----:B------:R-:W4:Y:S01]  /*3d40*/  LDS.U16 R41, [R14+0x3c0] ;  /* 0x0003c0000e297984 */ /* 0x000f220000000400 */
[----:B------:R-:W-:Y:S02]  /*3d50*/  HADD2.F32 R31, -RZ, R31.H0_H0 ;  /* 0x2000001fff1f7230 */ /* 0x000fe40000004100 */
[----:B------:R-:W-:Y:S01]  /*3d60*/  FFMA R30, R30, R6, R13 ;  /* 0x000000061e1e7223 */ /* 0x000fe2000000000d */
[----:B------:R-:W-:Y:S02]  /*3d70*/  HADD2.F32 R5, -RZ, R32.H0_H0 ;  /* 0x20000020ff057230 */ /* 0x000fe40000004100 */
[----:B------:R-:W-:Y:S01]  /*3d80*/  FFMA R31, R31, R7, R4 ;  /* 0x000000071f1f7223 */ /* 0x000fe20000000004 */
[----:B------:R-:W-:-:S02]  /*3d90*/  HADD2.F32 R33, -RZ, R33.H0_H0 ;  /* 0x20000021ff217230 */ /* 0x000fc40000004100 */
[----:B------:R-:W-:Y:S01]  /*3da0*/  FFMA R5, R5, R7, R30 ;  /* 0x0000000705057223 */ /* 0x000fe2000000001e */
[----:B------:R-:W-:Y:S02]  /*3db0*/  HADD2.F32 R34, -RZ, R34.H0_H0 ;  /* 0x20000022ff227230 */ /* 0x000fe40000004100 */
[----:B------:R-:W-:Y:S02]  /*3dc0*/  HADD2.F32 R35, -RZ, R35.H0_H0 ;  /* 0x20000023ff237230 */ /* 0x000fe40000004100 */
[C---:B0-----:R-:W-:Y:S01]  /*3dd0*/  FFMA R4, R8.reuse, R33, R31 ;  /* 0x0000002108047223 */ /* 0x041fe2000000001f */
[----:B------:R-:W-:Y:S01]  /*3de0*/  FFMA R34, R8, R34, R5 ;  /* 0x0000002208227223 */ /* 0x000fe20000000005 */
[----:B-1----:R-:W-:Y:S02]  /*3df0*/  HADD2.F32 R7, -RZ, R36.H0_H0 ;  /* 0x20000024ff077230 */ /* 0x002fe40000004100 */
[----:B------:R-:W-:Y:S01]  /*3e00*/  FFMA R35, R35, R9, R4 ;  /* 0x0000000923237223 */ /* 0x000fe20000000004 */
[----:B--2---:R-:W-:-:S02]  /*3e10*/  HADD2.F32 R38, -RZ, R38.H0_H0 ;  /* 0x20000026ff267230 */ /* 0x004fc40000004100 */
[----:B------:R-:W-:Y:S01]  /*3e20*/  FFMA R7, R7, R9, R34 ;  /* 0x0000000907077223 */ /* 0x000fe20000000022 */
[----:B---3--:R-:W-:Y:S02]  /*3e30*/  HADD2.F32 R4, -RZ, R39.H0_H0 ;  /* 0x20000027ff047230 */ /* 0x008fe40000004100 */
[-C--:B------:R-:W-:Y:S01]  /*3e40*/  FFMA R38, R38, R10.reuse, R35 ;  /* 0x0000000a26267223 */ /* 0x080fe20000000023 */
[----:B----4-:R-:W-:Y:S02]  /*3e50*/  HADD2.F32 R13, -RZ, R40.H0_H0 ;  /* 0x20000028ff0d7230 */ /* 0x010fe40000004100 */
[----:B------:R-:W-:Y:S01]  /*3e60*/  FFMA R4, R4, R10, R7 ;  /* 0x0000000a04047223 */ /* 0x000fe20000000007 */
[----:B------:R-:W-:Y:S02]  /*3e70*/  HADD2.F32 R41, -RZ, R41.H0_H0 ;  /* 0x20000029ff297230 */ /* 0x000fe40000004100 */
[----:B------:R-:W-:-:S03]  /*3e80*/  FFMA R13, R13, R11, R38 ;  /* 0x0000000b0d0d7223 */ /* 0x000fc60000000026 */
[----:B------:R-:W-:-:S07]  /*3e90*/  FFMA R15, R41, R11, R4 ;  /* 0x0000000b290f7223 */ /* 0x000fce0000000004 */
.L_x_47:
[----:B------:R-:W-:-:S13]  /*3ea0*/  ISETP.NE.OR P0, PT, R25, R20, P0 ;  /* 0x000000141900720c */ /* 0x000fda0000705670 */
[----:B------:R-:W-:Y:S05]  /*3eb0*/  @!P0 BRA `(.L_x_48) ;  /* 0x00000000007c8947 */ /* 0x000fea0003800000 */
.L_x_44:
[----:B------:R-:W-:-:S05]  /*3ec0*/  IMAD R4, R25, 0x80, R23 ;  /* 0x0000008019047824 */ /* 0x000fca00078e0217 */
[----:B------:R-:W-:Y:S01]  /*3ed0*/  LEA R28, R21, R4, 0x1 ;  /* 0x00000004151c7211 */ /* 0x000fe200078e08ff */
[C---:B------:R-:W-:Y:S02]  /*3ee0*/  IMAD R4, R25.reuse, 0x4, R22 ;  /* 0x0000000419047824 */ /* 0x040fe400078e0216 */
[----:B------:R-:W-:Y:S02]  /*3ef0*/  VIADD R25, R25, 0x4 ;  /* 0x0000000419197836 */ /* 0x000fe40000000000 */
[----:B--2---:R-:W0:Y:S03]  /*3f00*/  LDS.U16 R8, [R28] ;  /* 0x000000001c087984 */ /* 0x004e260000000400 */
[----:B------:R-:W-:Y:S01]  /*3f10*/  ISETP.NE.AND P0, PT, R25, R20, PT ;  /* 0x000000141900720c */ /* 0x000fe20003f05270 */
[----:B------:R-:W1:Y:S04]  /*3f20*/  LDS.U16 R9, [R28+0x40] ;  /* 0x000040001c097984 */ /* 0x000e680000000400 */
[----:B------:R-:W2:Y:S04]  /*3f30*/  LDS.U16 R11, [R28+0x80] ;  /* 0x000080001c0b7984 */ /* 0x000ea80000000400 */
[----:B------:R-:W3:Y:S04]  /*3f40*/  LDS.U16 R12, [R28+0xc0] ;  /* 0x0000c0001c0c7984 */ /* 0x000ee80000000400 */
[----:B------:R-:W4:Y:S04]  /*3f50*/  LDS.128 R4, [R4] ;  /* 0x0000000004047984 */ /* 0x000f280000000c00 */
[----:B------:R-:W4:Y:S04]  /*3f60*/  LDS.U16 R14, [R28+0x100] ;  /* 0x000100001c0e7984 */ /* 0x000f280000000400 */
[----:B------:R-:W4:Y:S04]  /*3f70*/  LDS.U16 R24, [R28+0x140] ;  /* 0x000140001c187984 */ /* 0x000f280000000400 */
[----:B------:R-:W4:Y:S04]  /*3f80*/  LDS.U16 R26, [R28+0x180] ;  /* 0x000180001c1a7984 */ /* 0x000f280000000400 */
[----:B------:R-:W4:Y:S01]  /*3f90*/  LDS.U16 R27, [R28+0x1c0] ;  /* 0x0001c0001c1b7984 */ /* 0x000f220000000400 */
[----:B0-----:R-:W-:-:S02]  /*3fa0*/  HADD2.F32 R8, -RZ, R8.H0_H0 ;  /* 0x20000008ff087230 */ /* 0x001fc40000004100 */
[----:B-1----:R-:W-:Y:S02]  /*3fb0*/  HADD2.F32 R10, -RZ, R9.H0_H0 ;  /* 0x20000009ff0a7230 */ /* 0x002fe40000004100 */
[----:B--2---:R-:W-:Y:S02]  /*3fc0*/  HADD2.F32 R11, -RZ, R11.H0_H0 ;  /* 0x2000000bff0b7230 */ /* 0x004fe40000004100 */
[----:B---3--:R-:W-:Y:S02]  /*3fd0*/  HADD2.F32 R9, -RZ, R12.H0_H0 ;  /* 0x2000000cff097230 */ /* 0x008fe40000004100 */
[C---:B----45:R-:W-:Y:S01]  /*3fe0*/  FFMA R8, R4.reuse, R8, R13 ;  /* 0x0000000804087223 */ /* 0x070fe2000000000d */
[----:B------:R-:W-:Y:S01]  /*3ff0*/  FFMA R10, R4, R10, R15 ;  /* 0x0000000a040a7223 */ /* 0x000fe2000000000f */
[----:B------:R-:W-:Y:S02]  /*4000*/  HADD2.F32 R14, -RZ, R14.H0_H0 ;  /* 0x2000000eff0e7230 */ /* 0x000fe40000004100 */
[-C--:B------:R-:W-:Y:S01]  /*4010*/  FFMA R11, R11, R5.reuse, R8 ;  /* 0x000000050b0b7223 */ /* 0x080fe20000000008 */
[----:B------:R-:W-:Y:S01]  /*4020*/  FFMA R9, R9, R5, R10 ;  /* 0x0000000509097223 */ /* 0x000fe2000000000a */
[----:B------:R-:W-:-:S02]  /*4030*/  HADD2.F32 R24, -RZ, R24.H0_H0 ;  /* 0x20000018ff187230 */ /* 0x000fc40000004100 */
[-C--:B------:R-:W-:Y:S01]  /*4040*/  FFMA R14, R14, R6.reuse, R11 ;  /* 0x000000060e0e7223 */ /* 0x080fe2000000000b */
[----:B------:R-:W-:Y:S02]  /*4050*/  HADD2.F32 R13, -RZ, R26.H0_H0 ;  /* 0x2000001aff0d7230 */ /* 0x000fe40000004100 */
[----:B------:R-:W-:Y:S01]  /*4060*/  FFMA R24, R24, R6, R9 ;  /* 0x0000000618187223 */ /* 0x000fe20000000009 */
[----:B------:R-:W-:Y:S02]  /*4070*/  HADD2.F32 R27, -RZ, R27.H0_H0 ;  /* 0x2000001bff1b7230 */ /* 0x000fe40000004100 */
[----:B------:R-:W-:-:S03]  /*4080*/  FFMA R13, R13, R7, R14 ;  /* 0x000000070d0d7223 */ /* 0x000fc6000000000e */
[----:B------:R-:W-:Y:S01]  /*4090*/  FFMA R15, R27, R7, R24 ;  /* 0x000000071b0f7223 */ /* 0x000fe20000000018 */
[----:B------:R-:W-:Y:S06]  /*40a0*/  @P0 BRA `(.L_x_44) ;  /* 0xfffffffc00840947 */ /* 0x000fec000383ffff */
.L_x_48:
[----:B-----5:R0:W-:Y:S01]  /*40b0*/  STL [R68], R13 ;  /* 0x0000000d44007387 */ /* 0x0201e20000100800 */
[----:B------:R-:W-:-:S03]  /*40c0*/  MOV R4, R20 ;  /* 0x0000001400047202 */ /* 0x000fc60000000f00 */
[----:B------:R0:W-:Y:S04]  /*40d0*/  STL [R68+0x80], R15 ;  /* 0x0000800f44007387 */ /* 0x0001e80000100800 */
.L_x_43:
[----:B------:R-:W-:-:S13]  /*40e0*/  ISETP.NE.AND P0, PT, R16, RZ, PT ;  /* 0x000000ff1000720c */ /* 0x000fda0003f05270 */
[----:B------:R-:W-:Y:S05]  /*40f0*/  @!P0 BRA `(.L_x_42) ;  /* 0x0000000000908947 */ /* 0x000fea0003800000 */
[----:B------:R-:W3:Y:S04]  /*4100*/  LDL R7, [R68] ;  /* 0x0000000044077983 */ /* 0x000ee80000100800 */
[----:B--2---:R-:W2:Y:S01]  /*4110*/  LDL R8, [R68+0x80] ;  /* 0x0000800044087983 */ /* 0x004ea20000100800 */
[C---:B------:R-:W-:Y:S01]  /*4120*/  IMAD R6, R4.reuse, 0x80, R23 ;  /* 0x0000008004067824 */ /* 0x040fe200078e0217 */
[----:B------:R-:W-:Y:S02]  /*4130*/  LEA R22, R4, R22, 0x2 ;  /* 0x0000001604167211 */ /* 0x000fe400078e10ff */
[----:B------:R-:W-:Y:S01]  /*4140*/  ISETP.NE.AND P0, PT, R16, 0x1, PT ;  /* 0x000000011000780c */ /* 0x000fe20003f05270 */
[----:B------:R-:W-:Y:S02]  /*4150*/  IMAD R21, R21, 0x2, R6 ;  /* 0x0000000215157824 */ /* 0x000fe400078e0206 */
[----:B------:R-:W-:Y:S04]  /*4160*/  LDS R4, [R22] ;  /* 0x0000000016047984 */ /* 0x000fe80000000800 */
[----:B------:R-:W1:Y:S04]  /*4170*/  LDS.U16 R5, [R21] ;  /* 0x0000000015057984 */ /* 0x000e680000000400 */
[----:B------:R-:W5:Y:S01]  /*4180*/  LDS.U16 R6, [R21+0x40] ;  /* 0x0000400015067984 */ /* 0x000f620000000400 */
[----:B-1----:R-:W-:-:S02]  /*4190*/  HADD2.F32 R5, -RZ, R5.H0_H0 ;  /* 0x20000005ff057230 */ /* 0x002fc40000004100 */
[----:B-----5:R-:W-:-:S03]  /*41a0*/  HADD2.F32 R9, -RZ, R6.H0_H0 ;  /* 0x20000006ff097230 */ /* 0x020fc60000004100 */
[C---:B---3--:R-:W-:Y:S02]  /*41b0*/  FFMA R11, R4.reuse, R5, R7 ;  /* 0x00000005040b7223 */ /* 0x048fe40000000007 */
[----:B--2---:R-:W-:-:S03]  /*41c0*/  FFMA R8, R4, R9, R8 ;  /* 0x0000000904087223 */ /* 0x004fc60000000008 */
[----:B------:R1:W-:Y:S04]  /*41d0*/  STL [R68], R11 ;  /* 0x0000000b44007387 */ /* 0x0003e80000100800 */
[----:B------:R1:W-:Y:S01]  /*41e0*/  STL [R68+0x80], R8 ;  /* 0x0000800844007387 */ /* 0x0003e20000100800 */
[----:B------:R-:W-:Y:S05]  /*41f0*/  @!P0 BRA `(.L_x_42) ;  /* 0x0000000000508947 */ /* 0x000fea0003800000 */
[----:B------:R-:W2:Y:S01]  /*4200*/  LDS.U16 R5, [R21+0x80] ;  /* 0x0000800015057984 */ /* 0x000ea20000000400 */
[----:B------:R-:W-:-:S03]  /*4210*/  ISETP.NE.AND P0, PT, R16, 0x2, PT ;  /* 0x000000021000780c */ /* 0x000fc60003f05270 */
[----:B------:R-:W3:Y:S04]  /*4220*/  LDS.U16 R6, [R21+0xc0] ;  /* 0x0000c00015067984 */ /* 0x000ee80000000400 */
[----:B------:R-:W1:Y:S01]  /*4230*/  LDS R4, [R22+0x4] ;  /* 0x0000040016047984 */ /* 0x000e620000000800 */
[----:B--2---:R-:W-:Y:S02]  /*4240*/  HADD2.F32 R5, -RZ, R5.H0_H0 ;  /* 0x20000005ff057230 */ /* 0x004fe40000004100 */
[----:B---3--:R-:W-:-:S03]  /*4250*/  HADD2.F32 R7, -RZ, R6.H0_H0 ;  /* 0x20000006ff077230 */ /* 0x008fc60000004100 */
[C---:B-1----:R-:W-:Y:S02]  /*4260*/  FFMA R11, R4.reuse, R5, R11 ;  /* 0x00000005040b7223 */ /* 0x042fe4000000000b */
[----:B------:R-:W-:-:S03]  /*4270*/  FFMA R8, R4, R7, R8 ;  /* 0x0000000704087223 */ /* 0x000fc60000000008 */
[----:B------:R3:W-:Y:S04]  /*4280*/  STL [R68], R11 ;  /* 0x0000000b44007387 */ /* 0x0007e80000100800 */
[----:B------:R3:W-:Y:S01]  /*4290*/  STL [R68+0x80], R8 ;  /* 0x0000800844007387 */ /* 0x0007e20000100800 */
[----:B------:R-:W-:Y:S05]  /*42a0*/  @!P0 BRA `(.L_x_42) ;  /* 0x0000000000248947 */ /* 0x000fea0003800000 */
[----:B------:R-:W1:Y:S04]  /*42b0*/  LDS.U16 R5, [R21+0x100] ;  /* 0x0001000015057984 */ /* 0x000e680000000400 */
[----:B------:R-:W2:Y:S04]  /*42c0*/  LDS.U16 R6, [R21+0x140] ;  /* 0x0001400015067984 */ /* 0x000ea80000000400 */
[----:B------:R-:W5:Y:S01]  /*42d0*/  LDS R4, [R22+0x8] ;  /* 0x0000080016047984 */ /* 0x000f620000000800 */
[----:B-1----:R-:W-:Y:S02]  /*42e0*/  HADD2.F32 R5, -RZ, R5.H0_H0 ;  /* 0x20000005ff057230 */ /* 0x002fe40000004100 */
[----:B--2---:R-:W-:-:S03]  /*42f0*/  HADD2.F32 R7, -RZ, R6.H0_H0 ;  /* 0x20000006ff077230 */ /* 0x004fc60000004100 */
[C---:B-----5:R-:W-:Y:S02]  /*4300*/  FFMA R5, R4.reuse, R5, R11 ;  /* 0x0000000504057223 */ /* 0x060fe4000000000b */
[----:B------:R-:W-:-:S03]  /*4310*/  FFMA R7, R4, R7, R8 ;  /* 0x0000000704077223 */ /* 0x000fc60000000008 */
[----:B------:R1:W-:Y:S04]  /*4320*/  STL [R68], R5 ;  /* 0x0000000544007387 */ /* 0x0003e80000100800 */
[----:B------:R1:W-:Y:S02]  /*4330*/  STL [R68+0x80], R7 ;  /* 0x0000800744007387 */ /* 0x0003e40000100800 */
.L_x_42:
[----:B------:R-:W-:-:S05]  /*4340*/  VIADD R18, R18, 0x8 ;  /* 0x0000000812127836 */ /* 0x000fca0000000000 */
[----:B------:R-:W-:-:S13]  /*4350*/  ISETP.GE.AND P0, PT, R18, R17, PT ;  /* 0x000000111200720c */ /* 0x000fda0003f06270 */
[----:B------:R-:W-:Y:S05]  /*4360*/  @!P0 BRA `(.L_x_49) ;  /* 0xffffffec00cc8947 */ /* 0x000fea000383ffff */
.L_x_41:
[----:B------:R-:W-:Y:S05]  /*4370*/  BSYNC.RECONVERGENT B0 ;  /* 0x0000000000007941 */ /* 0x000fea0003800200 */
.L_x_40:
[----:B------:R-:W5:Y:S01]  /*4380*/  LDCU UR7, c[0x0][0x3a8] ;  /* 0x00007500ff0777ac */ /* 0x000f620008000800 */
[----:B------:R-:W-:Y:S02]  /*4390*/  UIADD3 UR4, UPT, UPT, UR4, 0x1, URZ ;  /* 0x0000000104047890 */ /* 0x000fe4000fffe0ff */
[----:B-----5:R-:W-:-:S04]  /*43a0*/  UIADD3 UR7, UPT, UPT, UR7, 0x3f, URZ ;  /* 0x0000003f07077890 */ /* 0x020fc8000fffe0ff */
[----:B------:R-:W-:-:S04]  /*43b0*/  USHF.R.U32.HI UR7, URZ, 0x6, UR7 ;  /* 0x00000006ff077899 */ /* 0x000fc80008011607 */
[----:B------:R-:W-:Y:S01]  /*43c0*/  UISETP.NE.AND UP0, UPT, UR4, UR7, UPT ;  /* 0x000000070400728c */ /* 0x000fe2000bf05270 */
[----:B------:R-:W-:Y:S08]  /*43d0*/  BAR.SYNC.DEFER_BLOCKING 0x0 ;  /* 0x0000000000007b1d */ /* 0x000ff00000010000 */
[----:B------:R-:W-:Y:S05]  /*43e0*/  BRA.U UP0, `(.L_x_50) ;  /* 0xffffffd1004c7547 */ /* 0x000fea000b83ffff */
.L_x_10:
[----:B------:R-:W5:Y:S01]  /*43f0*/  S2R R4, SR_TID.X ;  /* 0x0000000000047919 */ /* 0x000f620000002100 */
[----:B------:R-:W0:Y:S02]  /*4400*/  S2UR UR7, SR_CTAID.X ;  /* 0x00000000000779c3 */ /* 0x000e240000002500 */
[----:B0-----:R-:W-:Y:S01]  /*4410*/  UIMAD UR7, UR7, -0x40, UR5 ;  /* 0xffffffc0070778a4 */ /* 0x001fe2000f8e0205 */
[----:B-----5:R-:W-:-:S05]  /*4420*/  SHF.R.U32.HI R2, RZ, 0x5, R4 ;  /* 0x00000005ff027819 */ /* 0x020fca0000011604 */
[----:B------:R-:W-:-:S13]  /*4430*/  ISETP.GE.AND P0, PT, R2, UR7, PT ;  /* 0x0000000702007c0c */ /* 0x000fda000bf06270 */
[----:B------:R-:W-:Y:S05]  /*4440*/  @P0 EXIT ;  /* 0x000000000000094d */ /* 0x000fea0003800000 */
[----:B------:R-:W-:Y:S01]  /*4450*/  LOP3.LUT R0, RZ, R2, RZ, 0x33, !PT ;  /* 0x00000002ff007212 */ /* 0x000fe200078e33ff */
[----:B------:R-:W-:Y:S01]  /*4460*/  BSSY.RECONVERGENT B0, `(.L_x_51) ;  /* 0x0000038000007945 */ /* 0x000fe20003800200 */
[----:B-1----:R-:W-:-:S03]  /*4470*/  LOP3.LUT R19, R4, 0x1f, RZ, 0xc0, !PT ;  /* 0x0000001f04137812 */ /* 0x002fc600078ec0ff */
[----:B---3--:R-:W-:Y:S01]  /*4480*/  VIADD R11, R0, UR5 ;  /* 0x00000005000b7c36 */ /* 0x008fe20008000000 */
[----:B------:R-:W0:Y:S04]  /*4490*/  LDCU.64 UR4, c[0x0][0x398] ;  /* 0x00007300ff0477ac */ /* 0x000e280008000a00 */
[----:B------:R-:W-:-:S04]  /*44a0*/  LOP3.LUT R0, R11, 0x18, RZ, 0xc0, !PT ;  /* 0x000000180b007812 */ /* 0x000fc800078ec0ff */
[----:B------:R-:W-:-:S13]  /*44b0*/  ISETP.NE.AND P0, PT, R0, 0x18, PT ;  /* 0x000000180000780c */ /* 0x000fda0003f05270 */
[----:B0-----:R-:W-:Y:S05]  /*44c0*/  @!P0 BRA `(.L_x_52) ;  /* 0x0000000000c48947 */ /* 0x001fea0003800000 */
[----:B------:R-:W3:Y:S01]  /*44d0*/  LDL R0, [R68] ;  /* 0x0000000044007983 */ /* 0x000ee20000100800 */
[----:B------:R-:W0:Y:S01]  /*44e0*/  MUFU.RCP R4, R3 ;  /* 0x0000000300047308 */ /* 0x000e220000001000 */
[----:B--2---:R-:W-:Y:S01]  /*44f0*/  LEA.HI R12, R11, 0x1, RZ, 0x1d ;  /* 0x000000010b0c7811 */ /* 0x004fe200078fe8ff */
[----:B------:R-:W-:Y:S03]  /*4500*/  BSSY.RECONVERGENT B1, `(.L_x_53) ;  /* 0x000000c000017945 */ /* 0x000fe60003800200 */
[----:B------:R-:W-:Y:S01]  /*4510*/  LOP3.LUT R13, R12, 0x3, RZ, 0xc0, !PT ;  /* 0x000000030c0d7812 */ /* 0x000fe200078ec0ff */
[----:B0-----:R-:W-:-:S04]  /*4520*/  FFMA R5, R4, -R3, 1 ;  /* 0x3f80000004057423 */ /* 0x001fc80000000803 */
[----:B------:R-:W-:Y:S01]  /*4530*/  FFMA R5, R4, R5, R4 ;  /* 0x0000000504057223 */ /* 0x000fe20000000004 */
[----:B---3--:R-:W0:Y:S03]  /*4540*/  FCHK P0, R0, R3 ;  /* 0x0000000300007302 */ /* 0x008e260000000000 */
[----:B------:R-:W-:-:S04]  /*4550*/  FFMA R4, R0, R5, RZ ;  /* 0x0000000500047223 */ /* 0x000fc800000000ff */
[----:B------:R-:W-:-:S04]  /*4560*/  FFMA R6, R4, -R3, R0 ;  /* 0x8000000304067223 */ /* 0x000fc80000000000 */
[----:B------:R-:W-:Y:S01]  /*4570*/  FFMA R4, R5, R6, R4 ;  /* 0x0000000605047223 */ /* 0x000fe20000000004 */
[----:B0-----:R-:W-:Y:S06]  /*4580*/  @!P0 BRA `(.L_x_54) ;  /* 0x00000000000c8947 */ /* 0x001fec0003800000 */
[----:B------:R-:W-:-:S07]  /*4590*/  MOV R10, 0x45b0 ;  /* 0x000045b0000a7802 */ /* 0x000fce0000000f00 */
[----:B----4-:R-:W-:Y:S05]  /*45a0*/  CALL.REL.NOINC `($__internal_0_$__cuda_sm3x_div_rn_noftz_f32_slowpath) ;  /* 0x0000000c00247944 */ /* 0x010fea0003c00000 */
[----:B------:R-:W-:-:S07]  /*45b0*/  MOV R4, R0 ;  /* 0x0000000000047202 */ /* 0x000fce0000000f00 */
.L_x_54:
[----:B------:R-:W-:Y:S05]  /*45c0*/  BSYNC.RECONVERGENT B1 ;  /* 0x0000000000017941 */ /* 0x000fea0003800200 */
.L_x_53:
[----:B------:R-:W2:Y:S01]  /*45d0*/  LDL R6, [R68+0x80] ;  /* 0x0000800044067983 */ /* 0x000ea20000100800 */
[----:B------:R-:W0:Y:S01]  /*45e0*/  MUFU.RCP R0, R3 ;  /* 0x0000000300007308 */ /* 0x000e220000001000 */
[----:B------:R-:W-:Y:S01]  /*45f0*/  BSSY.RECONVERGENT B1, `(.L_x_55) ;  /* 0x000000c000017945 */ /* 0x000fe20003800200 */
[----:B------:R-:W-:Y:S01]  /*4600*/  F2FP.F16.F32.PACK_AB R14, RZ, R4 ;  /* 0x00000004ff0e723e */ /* 0x000fe200000000ff */
[----:B0-----:R-:W-:-:S04]  /*4610*/  FFMA R5, R0, -R3, 1 ;  /* 0x3f80000000057423 */ /* 0x001fc80000000803 */
[----:B------:R-:W-:Y:S01]  /*4620*/  FFMA R0, R0, R5, R0 ;  /* 0x0000000500007223 */ /* 0x000fe20000000000 */
[----:B--2---:R-:W0:Y:S03]  /*4630*/  FCHK P0, R6, R3 ;  /* 0x0000000306007302 */ /* 0x004e260000000000 */
[----:B------:R-:W-:-:S04]  /*4640*/  FFMA R5, R0, R6, RZ ;  /* 0x0000000600057223 */ /* 0x000fc800000000ff */
[----:B------:R-:W-:-:S04]  /*4650*/  FFMA R8, R5, -R3, R6 ;  /* 0x8000000305087223 */ /* 0x000fc80000000006 */
[----:B------:R-:W-:Y:S01]  /*4660*/  FFMA R0, R0, R8, R5 ;  /* 0x0000000800007223 */ /* 0x000fe20000000005 */
[----:B0-----:R-:W-:Y:S06]  /*4670*/  @!P0 BRA `(.L_x_56) ;  /* 0x00000000000c8947 */ /* 0x001fec0003800000 */
[----:B------:R-:W-:Y:S01]  /*4680*/  IMAD.MOV.U32 R0, RZ, RZ, R6 ;  /* 0x000000ffff007224 */ /* 0x000fe200078e0006 */
[----:B------:R-:W-:-:S07]  /*4690*/  MOV R10, 0x46b0 ;  /* 0x000046b0000a7802 */ /* 0x000fce0000000f00 */
[----:B----4-:R-:W-:Y:S05]  /*46a0*/  CALL.REL.NOINC `($__internal_0_$__cuda_sm3x_div_rn_noftz_f32_slowpath) ;  /* 0x0000000800e47944 */ /* 0x010fea0003c00000 */
.L_x_56:
[----:B------:R-:W-:Y:S05]  /*46b0*/  BSYNC.RECONVERGENT B1 ;  /* 0x0000000000017941 */ /* 0x000fea0003800200 */
.L_x_55:
[----:B------:R-:W0:Y:S01]  /*46c0*/  S2R R7, SR_CTAID.X ;  /* 0x0000000000077919 */ /* 0x000e220000002500 */
[----:B------:R-:W1:Y:S01]  /*46d0*/  LDC R9, c[0x0][0x3ac] ;  /* 0x0000eb00ff097b82 */ /* 0x000e620000000800 */
[----:B------:R-:W-:Y:S02]  /*46e0*/  IMAD.SHL.U32 R5, R12, 0x8, RZ ;  /* 0x000000080c057824 */ /* 0x000fe400078e00ff */
[----:B------:R-:W-:Y:S01]  /*46f0*/  IMAD.MOV R6, RZ, RZ, -R13 ;  /* 0x000000ffff067224 */ /* 0x000fe200078e0a0d */
[----:B0-----:R-:W-:Y:S02]  /*4700*/  LEA R4, R7, R2, 0x6 ;  /* 0x0000000207047211 */ /* 0x001fe400078e30ff */
[----:B------:R-:W-:Y:S02]  /*4710*/  F2FP.F16.F32.PACK_AB R7, RZ, R0 ;  /* 0x00000000ff07723e */ /* 0x000fe400000000ff */
[----:B------:R-:W-:Y:S01]  /*4720*/  LOP3.LUT R2, R2, 0x18, R5, 0xf8, !PT ;  /* 0x0000001802027812 */ /* 0x000fe200078ef805 */
[----:B-1----:R-:W-:-:S07]  /*4730*/  IMAD R0, R4, R9, R19 ;  /* 0x0000000904007224 */ /* 0x002fce00078e0213 */
.L_x_57:
[----:B0-----:R-:W-:Y:S01]  /*4740*/  IADD3 R5, P0, PT, R0, UR6, RZ ;  /* 0x0000000600057c10 */ /* 0x001fe2000ff1e0ff */
[----:B------:R-:W-:-:S03]  /*4750*/  VIADD R6, R6, 0x1 ;  /* 0x0000000106067836 */ /* 0x000fc60000000000 */
[----:B------:R-:W-:Y:S02]  /*4760*/  LEA.HI.X.SX32 R8, R0, UR15, 0x1, P0 ;  /* 0x0000000f00087c11 */ /* 0x000fe400080f0eff */
[----:B------:R-:W-:Y:S02]  /*4770*/  LEA R4, P0, R5, UR4, 0x1 ;  /* 0x0000000405047c11 */ /* 0x000fe4000f8008ff */
[----:B------:R-:W-:Y:S02]  /*4780*/  LEA R0, R9, R0, 0x3 ;  /* 0x0000000009007211 */ /* 0x000fe400078e18ff */
[----:B------:R-:W-:Y:S02]  /*4790*/  LEA.HI.X R5, R5, UR5, R8, 0x1, P0 ;  /* 0x0000000505057c11 */ /* 0x000fe400080f0c08 */
[----:B------:R-:W-:-:S03]  /*47a0*/  ISETP.NE.AND P0, PT, R6, RZ, PT ;  /* 0x000000ff0600720c */ /* 0x000fc60003f05270 */
[----:B------:R0:W-:Y:S04]  /*47b0*/  STG.E.U16 desc[UR12][R4.64], R14 ;  /* 0x0000000e04007986 */ /* 0x0001e8000c10150c */
[----:B------:R0:W-:Y:S06]  /*47c0*/  STG.E.U16 desc[UR12][R4.64+0x40], R7 ;  /* 0x0000400704007986 */ /* 0x0001ec000c10150c */
[----:B------:R-:W-:Y:S05]  /*47d0*/  @P0 BRA `(.L_x_57) ;  /* 0xfffffffc00d80947 */ /* 0x000fea000383ffff */
.L_x_52:
[----:B------:R-:W-:Y:S05]  /*47e0*/  BSYNC.RECONVERGENT B0 ;  /* 0x0000000000007941 */ /* 0x000fea0003800200 */
.L_x_51:
[----:B0-----:R-:W0:Y:S02]  /*47f0*/  S2R R14, SR_CTAID.X ;  /* 0x00000000000e7919 */ /* 0x001e240000002500 */
[----:B0-----:R-:W-:-:S05]  /*4800*/  IMAD R0, R14, -0x40, R11 ;  /* 0xffffffc00e007824 */ /* 0x001fca00078e020b */
[----:B------:R-:W-:-:S13]  /*4810*/  ISETP.GE.U32.AND P0, PT, R0, 0x18, PT ;  /* 0x000000180000780c */ /* 0x000fda0003f06070 */
[----:B------:R-:W-:Y:S05]  /*4820*/  @!P0 EXIT ;  /* 0x000000000000894d */ /* 0x000fea0003800000 */
[----:B------:R-:W3:Y:S01]  /*4830*/  LDL R4, [R68] ;  /* 0x0000000044047983 */ /* 0x000ee20000100800 */
[----:B------:R-:W2:Y:S01]  /*4840*/  MUFU.RCP R0, R3 ;  /* 0x0000000300007308 */ /* 0x000ea20000001000 */
[----:B------:R-:W-:Y:S01]  /*4850*/  BSSY.RECONVERGENT B0, `(.L_x_58) ;  /* 0x000000c000007945 */ /* 0x000fe20003800200 */
[----:B--2---:R-:W-:-:S04]  /*4860*/  FFMA R5, R0, -R3, 1 ;  /* 0x3f80000000057423 */ /* 0x004fc80000000803 */
[----:B------:R-:W-:Y:S02]  /*4870*/  FFMA R0, R0, R5, R0 ;  /* 0x0000000500007223 */ /* 0x000fe40000000000 */
[----:B---3--:R-:W0:Y:S02]  /*4880*/  FCHK P0, R4, R3 ;  /* 0x0000000304007302 */ /* 0x008e240000000000 */
[----:B------:R-:W-:-:S04]  /*4890*/  FFMA R5, R0, R4, RZ ;  /* 0x0000000400057223 */ /* 0x000fc800000000ff */
[----:B------:R-:W-:-:S04]  /*48a0*/  FFMA R6, R5, -R3, R4 ;  /* 0x8000000305067223 */ /* 0x000fc80000000004 */
[----:B------:R-:W-:Y:S01]  /*48b0*/  FFMA R5, R0, R6, R5 ;  /* 0x0000000600057223 */ /* 0x000fe20000000005 */
[----:B0-----:R-:W-:Y:S06]  /*48c0*/  @!P0 BRA `(.L_x_59) ;  /* 0x0000000000108947 */ /* 0x001fec0003800000 */
[----:B------:R-:W-:Y:S01]  /*48d0*/  IMAD.MOV.U32 R0, RZ, RZ, R4 ;  /* 0x000000ffff007224 */ /* 0x000fe200078e0004 */
[----:B------:R-:W-:-:S07]  /*48e0*/  MOV R10, 0x4900 ;  /* 0x00004900000a7802 */ /* 0x000fce0000000f00 */
[----:B----4-:R-:W-:Y:S05]  /*48f0*/  CALL.REL.NOINC `($__internal_0_$__cuda_sm3x_div_rn_noftz_f32_slowpath) ;  /* 0x0000000800507944 */ /* 0x010fea0003c00000 */
[----:B------:R-:W-:-:S07]  /*4900*/  IMAD.MOV.U32 R5, RZ, RZ, R0 ;  /* 0x000000ffff057224 */ /* 0x000fce00078e0000 */
.L_x_59:
[----:B------:R-:W-:Y:S05]  /*4910*/  BSYNC.RECONVERGENT B0 ;  /* 0x0000000000007941 */ /* 0x000fea0003800200 */
.L_x_58:
        /* <DEDUP_REMOVED lines=11> */
[----:B------:R-:W-:Y:S02]  /*49d0*/  MOV R0, R68 ;  /* 0x0000004400007202 */ /* 0x000fe40000000f00 */
[----:B------:R-:W-:-:S07]  /*49e0*/  MOV R10, 0x4a00 ;  /* 0x00004a00000a7802 */ /* 0x000fce0000000f00 */
[----:B----4-:R-:W-:Y:S05]  /*49f0*/  CALL.REL.NOINC `($__internal_0_$__cuda_sm3x_div_rn_noftz_f32_slowpath) ;  /* 0x0000000800107944 */ /* 0x010fea0003c00000 */
.L_x_61:
[----:B------:R-:W-:Y:S05]  /*4a00*/  BSYNC.RECONVERGENT B0 ;  /* 0x0000000000007941 */ /* 0x000fea0003800200 */
.L_x_60:
[----:B------:R-:W0:Y:S01]  /*4a10*/  LDC R22, c[0x0][0x3ac] ;  /* 0x0000eb00ff167b82 */ /* 0x000e220000000800 */
[----:B------:R-:W-:Y:S01]  /*4a20*/  IMAD R14, R14, 0x40, R2 ;  /* 0x000000400e0e7824 */ /* 0x000fe200078e0202 */
[----:B------:R-:W-:Y:S01]  /*4a30*/  F2FP.F16.F32.PACK_AB R17, RZ, R0 ;  /* 0x00000000ff11723e */ /* 0x000fe200000000ff */
[----:B------:R-:W1:Y:S02]  /*4a40*/  LDCU.64 UR4, c[0x0][0x398] ;  /* 0x00007300ff0477ac */ /* 0x000e640008000a00 */
[C---:B------:R-:W-:Y:S01]  /*4a50*/  VIADD R3, R14.reuse, 0x8 ;  /* 0x000000080e037836 */ /* 0x040fe20000000000 */
[C---:B------:R-:W-:Y:S01]  /*4a60*/  IADD3 R4, PT, PT, R14.reuse, 0x10, RZ ;  /* 0x000000100e047810 */ /* 0x040fe20007ffe0ff */
[C---:B------:R-:W-:Y:S02]  /*4a70*/  VIADD R5, R14.reuse, 0x18 ;  /* 0x000000180e057836 */ /* 0x040fe40000000000 */
[-CC-:B0-----:R-:W-:Y:S02]  /*4a80*/  IMAD R14, R14, R22.reuse, R19.reuse ;  /* 0x000000160e0e7224 */ /* 0x181fe400078e0213 */
[----:B------:R-:W-:-:S02]  /*4a90*/  IMAD R3, R3, R22, R19 ;  /* 0x0000001603037224 */ /* 0x000fc400078e0213 */
[-CC-:B------:R-:W-:Y:S02]  /*4aa0*/  IMAD R12, R4, R22.reuse, R19.reuse ;  /* 0x00000016040c7224 */ /* 0x180fe400078e0213 */
[----:B-1----:R-:W-:-:S07]  /*4ab0*/  IMAD R13, R5, R22, R19 ;  /* 0x00000016050d7224 */ /* 0x002fce00078e0213 */
.L_x_62:
[----:B0-----:R-:W-:Y:S01]  /*4ac0*/  IADD3 R5, P2, PT, R14, UR6, RZ ;  /* 0x000000060e057c10 */ /* 0x001fe2000ff5e0ff */
[----:B------:R-:W-:Y:S01]  /*4ad0*/  VIADD R2, R2, 0x20 ;  /* 0x0000002002027836 */ /* 0x000fe20000000000 */
[----:B------:R-:W-:Y:S02]  /*4ae0*/  IADD3 R9, P0, PT, R12, UR6, RZ ;  /* 0x000000060c097c10 */ /* 0x000fe4000ff1e0ff */
[----:B------:R-:W-:Y:S02]  /*4af0*/  IADD3 R0, P1, PT, R13, UR6, RZ ;  /* 0x000000060d007c10 */ /* 0x000fe4000ff3e0ff */
[----:B------:R-:W-:Y:S02]  /*4b00*/  IADD3 R7, P3, PT, R3, UR6, RZ ;  /* 0x0000000603077c10 */ /* 0x000fe4000ff7e0ff */
[----:B------:R-:W-:Y:S02]  /*4b10*/  LEA.HI.X.SX32 R20, R14, UR15, 0x1, P2 ;  /* 0x0000000f0e147c11 */ /* 0x000fe400090f0eff */
[----:B------:R-:W-:Y:S01]  /*4b20*/  LEA.HI.X.SX32 R16, R12, UR15, 0x1, P0 ;  /* 0x0000000f0c107c11 */ /* 0x000fe200080f0eff */
[C---:B------:R-:W-:Y:S01]  /*4b30*/  IMAD R12, R22.reuse, 0x20, R12 ;  /* 0x00000020160c7824 */ /* 0x040fe200078e020c */
[----:B------:R-:W-:Y:S01]  /*4b40*/  LEA.HI.X.SX32 R11, R13, UR15, 0x1, P1 ;  /* 0x0000000f0d0b7c11 */ /* 0x000fe200088f0eff */
[----:B------:R-:W-:Y:S01]  /*4b50*/  IMAD R13, R22, 0x20, R13 ;  /* 0x00000020160d7824 */ /* 0x000fe200078e020d */
[----:B------:R-:W-:-:S02]  /*4b60*/  LEA R4, P2, R5, UR4, 0x1 ;  /* 0x0000000405047c11 */ /* 0x000fc4000f8408ff */
[----:B------:R-:W-:Y:S02]  /*4b70*/  LEA.HI.X.SX32 R18, R3, UR15, 0x1, P3 ;  /* 0x0000000f03127c11 */ /* 0x000fe400098f0eff */
[----:B------:R-:W-:Y:S02]  /*4b80*/  LEA R8, P0, R9, UR4, 0x1 ;  /* 0x0000000409087c11 */ /* 0x000fe4000f8008ff */
[----:B------:R-:W-:Y:S02]  /*4b90*/  LEA R10, P1, R0, UR4, 0x1 ;  /* 0x00000004000a7c11 */ /* 0x000fe4000f8208ff */
[----:B------:R-:W-:Y:S02]  /*4ba0*/  LEA R6, P3, R7, UR4, 0x1 ;  /* 0x0000000407067c11 */ /* 0x000fe4000f8608ff */
[----:B------:R-:W-:Y:S02]  /*4bb0*/  LEA.HI.X R5, R5, UR5, R20, 0x1, P2 ;  /* 0x0000000505057c11 */ /* 0x000fe400090f0c14 */
[----:B------:R-:W-:-:S02]  /*4bc0*/  LEA.HI.X R9, R9, UR5, R16, 0x1, P0 ;  /* 0x0000000509097c11 */ /* 0x000fc400080f0c10 */
[----:B------:R-:W-:Y:S01]  /*4bd0*/  LEA.HI.X R11, R0, UR5, R11, 0x1, P1 ;  /* 0x00000005000b7c11 */ /* 0x000fe200088f0c0b */
[----:B------:R-:W-:Y:S01]  /*4be0*/  STG.E.U16 desc[UR12][R4.64], R15 ;  /* 0x0000000f04007986 */ /* 0x000fe2000c10150c */
[----:B------:R-:W-:Y:S02]  /*4bf0*/  LEA.HI.X R7, R7, UR5, R18, 0x1, P3 ;  /* 0x0000000507077c11 */ /* 0x000fe400098f0c12 */
[----:B------:R-:W-:Y:S01]  /*4c00*/  PRMT R0, R15, 0x7610, R0 ;  /* 0x000076100f007816 */ /* 0x000fe20000000000 */
[----:B------:R0:W-:Y:S01]  /*4c10*/  STG.E.U16 desc[UR12][R4.64+0x40], R17 ;  /* 0x0000401104007986 */ /* 0x0001e2000c10150c */
[----:B------:R-:W-:Y:S02]  /*4c20*/  PRMT R16, R17, 0x7610, R16 ;  /* 0x0000761011107816 */ /* 0x000fe40000000010 */
[----:B------:R-:W-:Y:S01]  /*4c30*/  PRMT R18, R15, 0x7610, R18 ;  /* 0x000076100f127816 */ /* 0x000fe20000000012 */
[----:B------:R-:W-:Y:S01]  /*4c40*/  STG.E.U16 desc[UR12][R6.64], R0 ;  /* 0x0000000006007986 */ /* 0x000fe2000c10150c */
[----:B------:R-:W-:-:S02]  /*4c50*/  PRMT R19, R17, 0x7610, R19 ;  /* 0x0000761011137816 */ /* 0x000fc40000000013 */
[----:B------:R-:W-:Y:S01]  /*4c60*/  ISETP.GE.AND P0, PT, R2, UR7, PT ;  /* 0x0000000702007c0c */ /* 0x000fe2000bf06270 */
[----:B------:R1:W-:Y:S01]  /*4c70*/  STG.E.U16 desc[UR12][R6.64+0x40], R16 ;  /* 0x0000401006007986 */ /* 0x0003e2000c10150c */
[C---:B------:R-:W-:Y:S02]  /*4c80*/  LEA R3, R22.reuse, R3, 0x5 ;  /* 0x0000000316037211 */ /* 0x040fe400078e28ff */
[----:B------:R-:W-:Y:S02]  /*4c90*/  LEA R14, R22, R14, 0x5 ;  /* 0x0000000e160e7211 */ /* 0x000fe400078e28ff */
[----:B0-----:R-:W-:-:S05]  /*4ca0*/  PRMT R5, R15, 0x7610, R5 ;  /* 0x000076100f057816 */ /* 0x001fca0000000005 */
[----:B------:R0:W-:Y:S01]  /*4cb0*/  STG.E.U16 desc[UR12][R8.64], R5 ;  /* 0x0000000508007986 */ /* 0x0001e2000c10150c */
[----:B-1----:R-:W-:-:S05]  /*4cc0*/  PRMT R7, R17, 0x7610, R7 ;  /* 0x0000761011077816 */ /* 0x002fca0000000007 */
[----:B------:R0:W-:Y:S04]  /*4cd0*/  STG.E.U16 desc[UR12][R8.64+0x40], R7 ;  /* 0x0000400708007986 */ /* 0x0001e8000c10150c */
[----:B------:R0:W-:Y:S04]  /*4ce0*/  STG.E.U16 desc[UR12][R10.64], R18 ;  /* 0x000000120a007986 */ /* 0x0001e8000c10150c */
[----:B------:R0:W-:Y:S01]  /*4cf0*/  STG.E.U16 desc[UR12][R10.64+0x40], R19 ;  /* 0x000040130a007986 */ /* 0x0001e2000c10150c */
[----:B------:R-:W-:Y:S05]  /*4d00*/  @!P0 BRA `(.L_x_62) ;  /* 0xfffffffc006c8947 */ /* 0x000fea000383ffff */
[----:B------:R-:W-:Y:S05]  /*4d10*/  EXIT ;  /* 0x000000000000794d */ /* 0x000fea0003800000 */
.L_x_21:
[----:B------:R-:W-:Y:S05]  /*4d20*/  WARPSYNC.ALL ;  /* 0x0000000000007948 */ /* 0x000fea0003800000 */
[----:B------:R-:W-:Y:S05]  /*4d30*/  BPT.TRAP 0x1 ;  /* 0x000000040000795c */ /* 0x000fea0000300000 */
.L_x_34:
[----:B------:R-:W-:Y:S01]  /*4d40*/  BSSY B1, `(.L_x_63) ;  /* 0x0000008000017945 */ /* 0x000fe20003800000 */
[----:B------:R-:W-:Y:S01]  /*4d50*/  IMAD.MOV.U32 R70, RZ, RZ, R73 ;  /* 0x000000ffff467224 */ /* 0x000fe200078e0049 */
[----:B------:R-:W-:Y:S01]  /*4d60*/  MOV R83, 0x1f ;  /* 0x0000001f00537802 */ /* 0x000fe20000000f00 */
[----:B------:R-:W-:Y:S02]  /*4d70*/  IMAD.MOV.U32 R81, RZ, RZ, 0x10 ;  /* 0x00000010ff517424 */ /* 0x000fe400078e00ff */
[----:B-----5:R-:W-:-:S07]  /*4d80*/  IMAD.MOV.U32 R78, RZ, RZ, -0x1 ;  /* 0xffffffffff4e7424 */ /* 0x020fce00078e00ff */
[----:B-1--4-:R-:W-:Y:S05]  /*4d90*/  WARPSYNC.COLLECTIVE R78, `(.L_x_64) ;  /* 0x000000004e087348 */ /* 0x012fea0003c00000 */
[----:B------:R0:W2:Y:S02]  /*4da0*/  SHFL.BFLY P1, R79, R70, R81, R83 ;  /* 0x0c000051464f7389 */ /* 0x0000a40000020053 */
[----:B012-4-:R-:W-:Y:S05]  /*4db0*/  ENDCOLLECTIVE ;  /* 0x000000000000791b */ /* 0x017fea0003800000 */
.L_x_64:
[----:B------:R-:W-:Y:S05]  /*4dc0*/  BSYNC B1 ;  /* 0x0000000000017941 */ /* 0x000fea0003800000 */
.L_x_63:
[----:B------:R-:W-:Y:S01]  /*4dd0*/  IMAD.MOV.U32 R70, RZ, RZ, R79 ;  /* 0x000000ffff467224 */ /* 0x000fe200078e004f */
[----:B------:R-:W-:Y:S01]  /*4de0*/  MOV R81, 0x8 ;  /* 0x0000000800517802 */ /* 0x000fe20000000f00 */
[----:B------:R-:W-:Y:S02]  /*4df0*/  IMAD.MOV.U32 R83, RZ, RZ, 0x1f ;  /* 0x0000001fff537424 */ /* 0x000fe400078e00ff */
[----:B------:R-:W-:Y:S01]  /*4e00*/  IMAD.MOV.U32 R78, RZ, RZ, -0x1 ;  /* 0xffffffffff4e7424 */ /* 0x000fe200078e00ff */
[----:B------:R-:W-:-:S07]  /*4e10*/  FMNMX R70, R70, R73, !PT ;  /* 0x0000004946467209 */ /* 0x000fce0007800000 */
[----:B------:R-:W-:Y:S05]  /*4e20*/  WARPSYNC.COLLECTIVE R78, `(.L_x_65) ;  /* 0x000000004e087348 */ /* 0x000fea0003c00000 */
[----:B------:R0:W1:Y:S02]  /*4e30*/  SHFL.BFLY P1, R79, R70, R81, R83 ;  /* 0x0c000051464f7389 */ /* 0x0000640000020053 */
[----:B01----:R-:W-:Y:S05]  /*4e40*/  ENDCOLLECTIVE ;  /* 0x000000000000791b */ /* 0x003fea0003800000 */
.L_x_65:
[----:B------:R-:W-:Y:S01]  /*4e50*/  IMAD.MOV.U32 R81, RZ, RZ, 0x4 ;  /* 0x00000004ff517424 */ /* 0x000fe200078e00ff */
[----:B------:R-:W-:-:S04]  /*4e60*/  MOV R75, R79 ;  /* 0x0000004f004b7202 */ /* 0x000fc80000000f00 */
[----:B------:R-:W-:-:S05]  /*4e70*/  FMNMX R75, R70, R75, !PT ;  /* 0x0000004b464b7209 */ /* 0x000fca0007800000 */
[----:B------:R-:W-:-:S07]  /*4e80*/  IMAD.MOV.U32 R70, RZ, RZ, R75 ;  /* 0x000000ffff467224 */ /* 0x000fce00078e004b */
[----:B------:R-:W-:Y:S05]  /*4e90*/  WARPSYNC.COLLECTIVE R78, `(.L_x_66) ;  /* 0x000000004e087348 */ /* 0x000fea0003c00000 */
[----:B------:R0:W1:Y:S02]  /*4ea0*/  SHFL.BFLY P1, R79, R70, R81, R83 ;  /* 0x0c000051464f7389 */ /* 0x0000640000020053 */
[----:B01----:R-:W-:Y:S05]  /*4eb0*/  ENDCOLLECTIVE ;  /* 0x000000000000791b */ /* 0x003fea0003800000 */
.L_x_66:
[----:B------:R-:W-:Y:S01]  /*4ec0*/  IMAD.MOV.U32 R81, RZ, RZ, 0x2 ;  /* 0x00000002ff517424 */ /* 0x000fe200078e00ff */
[----:B------:R-:W-:-:S04]  /*4ed0*/  MOV R72, R79 ;  /* 0x0000004f00487202 */ /* 0x000fc80000000f00 */
[----:B------:R-:W-:-:S05]  /*4ee0*/  FMNMX R72, R75, R72, !PT ;  /* 0x000000484b487209 */ /* 0x000fca0007800000 */
[----:B------:R-:W-:-:S07]  /*4ef0*/  IMAD.MOV.U32 R70, RZ, RZ, R72 ;  /* 0x000000ffff467224 */ /* 0x000fce00078e0048 */
[----:B------:R-:W-:Y:S05]  /*4f00*/  WARPSYNC.COLLECTIVE R78, `(.L_x_67) ;  /* 0x000000004e087348 */ /* 0x000fea0003c00000 */
[----:B------:R0:W1:Y:S02]  /*4f10*/  SHFL.BFLY P1, R79, R70, R81, R83 ;  /* 0x0c000051464f7389 */ /* 0x0000640000020053 */
[----:B01----:R-:W-:Y:S05]  /*4f20*/  ENDCOLLECTIVE ;  /* 0x000000000000791b */ /* 0x003fea0003800000 */
.L_x_67:
[----:B------:R-:W-:Y:S01]  /*4f30*/  IMAD.MOV.U32 R81, RZ, RZ, 0x1 ;  /* 0x00000001ff517424 */ /* 0x000fe200078e00ff */
[----:B------:R-:W-:-:S04]  /*4f40*/  MOV R77, R79 ;  /* 0x0000004f004d7202 */ /* 0x000fc80000000f00 */
[----:B------:R-:W-:-:S05]  /*4f50*/  FMNMX R77, R72, R77, !PT ;  /* 0x0000004d484d7209 */ /* 0x000fca0007800000 */
[----:B------:R-:W-:-:S07]  /*4f60*/  IMAD.MOV.U32 R70, RZ, RZ, R77 ;  /* 0x000000ffff467224 */ /* 0x000fce00078e004d */
[----:B------:R-:W-:Y:S05]  /*4f70*/  WARPSYNC.COLLECTIVE R78, `(.L_x_68) ;  /* 0x000000004e087348 */ /* 0x000fea0003c00000 */
[----:B------:R0:W1:Y:S02]  /*4f80*/  SHFL.BFLY P1, R79, R70, R81, R83 ;  /* 0x0c000051464f7389 */ /* 0x0000640000020053 */
[----:B01----:R-:W-:Y:S05]  /*4f90*/  ENDCOLLECTIVE ;  /* 0x000000000000791b */ /* 0x003fea0003800000 */
.L_x_68:
[----:B------:R-:W-:Y:S01]  /*4fa0*/  MOV R76, R79 ;  /* 0x0000004f004c7202 */ /* 0x000fe20000000f00 */
[----:B------:R-:W-:Y:S06]  /*4fb0*/  BRA `(.L_x_69) ;  /* 0xffffffd800447947 */ /* 0x000fec000383ffff */
.L_x_38:
[----:B------:R-:W-:Y:S01]  /*4fc0*/  BSSY B1, `(.L_x_70) ;  /* 0x0000007000017945 */ /* 0x000fe20003800000 */
[----:B------:R-:W-:Y:S01]  /*4fd0*/  IMAD.MOV.U32 R81, RZ, RZ, 0x10 ;  /* 0x00000010ff517424 */ /* 0x000fe200078e00ff */
[----:B------:R-:W-:Y:S01]  /*4fe0*/  MOV R78, 0xffffffff ;  /* 0xffffffff004e7802 */ /* 0x000fe20000000f00 */
[----:B------:R-:W-:-:S07]  /*4ff0*/  IMAD.MOV.U32 R83, RZ, RZ, 0x1f ;  /* 0x0000001fff537424 */ /* 0x000fce00078e00ff */
[----:B0-----:R-:W-:Y:S05]  /*5000*/  WARPSYNC.COLLECTIVE R78, `(.L_x_71) ;  /* 0x000000004e087348 */ /* 0x001fea0003c00000 */
[----:B------:R1:W2:Y:S02]  /*5010*/  SHFL.BFLY P1, R79, R70, R81, R83 ;  /* 0x0c000051464f7389 */ /* 0x0002a40000020053 */
[----:B012---:R-:W-:Y:S05]  /*5020*/  ENDCOLLECTIVE ;  /* 0x000000000000791b */ /* 0x007fea0003800000 */
.L_x_71:
[----:B------:R-:W-:Y:S05]  /*5030*/  BSYNC B1 ;  /* 0x0000000000017941 */ /* 0x000fea0003800000 */
.L_x_70:
[----:B------:R-:W-:Y:S01]  /*5040*/  IMAD.MOV.U32 R71, RZ, RZ, R79 ;  /* 0x000000ffff477224 */ /* 0x000fe200078e004f */
[----:B------:R-:W-:Y:S01]  /*5050*/  MOV R83, 0x1f ;  /* 0x0000001f00537802 */ /* 0x000fe20000000f00 */
[----:B------:R-:W-:Y:S02]  /*5060*/  IMAD.MOV.U32 R81, RZ, RZ, 0x8 ;  /* 0x00000008ff517424 */ /* 0x000fe400078e00ff */
[----:B------:R-:W-:Y:S01]  /*5070*/  FADD R71, R71, R70 ;  /* 0x0000004647477221 */ /* 0x000fe20000000000 */
[----:B------:R-:W-:-:S04]  /*5080*/  IMAD.MOV.U32 R78, RZ, RZ, -0x1 ;  /* 0xffffffffff4e7424 */ /* 0x000fc800078e00ff */
[----:B------:R-:W-:-:S07]  /*5090*/  MOV R70, R71 ;  /* 0x0000004700467202 */ /* 0x000fce0000000f00 */
[----:B------:R-:W-:Y:S05]  /*50a0*/  WARPSYNC.COLLECTIVE R78, `(.L_x_72) ;  /* 0x000000004e087348 */ /* 0x000fea0003c00000 */
[----:B------:R0:W1:Y:S02]  /*50b0*/  SHFL.BFLY P1, R79, R70, R81, R83 ;  /* 0x0c000051464f7389 */ /* 0x0000640000020053 */
[----:B01----:R-:W-:Y:S05]  /*50c0*/  ENDCOLLECTIVE ;  /* 0x000000000000791b */ /* 0x003fea0003800000 */
.L_x_72:
[----:B------:R-:W-:Y:S02]  /*50d0*/  MOV R81, 0x4 ;  /* 0x0000000400517802 */ /* 0x000fe40000000f00 */
[----:B------:R-:W-:-:S05]  /*50e0*/  MOV R72, R79 ;  /* 0x0000004f00487202 */ /* 0x000fca0000000f00 */
[----:B------:R-:W-:-:S04]  /*50f0*/  FADD R72, R71, R72 ;  /* 0x0000004847487221 */ /* 0x000fc80000000000 */
[----:B------:R-:W-:-:S07]  /*5100*/  IMAD.MOV.U32 R70, RZ, RZ, R72 ;  /* 0x000000ffff467224 */ /* 0x000fce00078e0048 */
[----:B------:R-:W-:Y:S05]  /*5110*/  WARPSYNC.COLLECTIVE R78, `(.L_x_73) ;  /* 0x000000004e087348 */ /* 0x000fea0003c00000 */
[----:B------:R0:W1:Y:S02]  /*5120*/  SHFL.BFLY P1, R79, R70, R81, R83 ;  /* 0x0c000051464f7389 */ /* 0x0000640000020053 */
[----:B01----:R-:W-:Y:S05]  /*5130*/  ENDCOLLECTIVE ;  /* 0x000000000000791b */ /* 0x003fea0003800000 */
.L_x_73:
[----:B------:R-:W-:Y:S02]  /*5140*/  IMAD.MOV.U32 R81, RZ, RZ, 0x2 ;  /* 0x00000002ff517424 */ /* 0x000fe400078e00ff */
[----:B------:R-:W-:-:S04]  /*5150*/  IMAD.MOV.U32 R73, RZ, RZ, R79 ;  /* 0x000000ffff497224 */ /* 0x000fc800078e004f */
[----:B------:R-:W-:-:S05]  /*5160*/  FADD R73, R72, R73 ;  /* 0x0000004948497221 */ /* 0x000fca0000000000 */
[----:B------:R-:W-:-:S07]  /*5170*/  MOV R70, R73 ;  /* 0x0000004900467202 */ /* 0x000fce0000000f00 */
[----:B------:R-:W-:Y:S05]  /*5180*/  WARPSYNC.COLLECTIVE R78, `(.L_x_74) ;  /* 0x000000004e087348 */ /* 0x000fea0003c00000 */
[----:B------:R0:W1:Y:S02]  /*5190*/  SHFL.BFLY P1, R79, R70, R81, R83 ;  /* 0x0c000051464f7389 */ /* 0x0000640000020053 */
[----:B01----:R-:W-:Y:S05]  /*51a0*/  ENDCOLLECTIVE ;  /* 0x000000000000791b */ /* 0x003fea0003800000 */
.L_x_74:
[----:B------:R-:W-:Y:S02]  /*51b0*/  MOV R81, 0x1 ;  /* 0x0000000100517802 */ /* 0x000fe40000000f00 */
[----:B------:R-:W-:-:S05]  /*51c0*/  MOV R76, R79 ;  /* 0x0000004f004c7202 */ /* 0x000fca0000000f00 */
[----:B------:R-:W-:-:S04]  /*51d0*/  FADD R76, R73, R76 ;  /* 0x0000004c494c7221 */ /* 0x000fc80000000000 */
[----:B------:R-:W-:-:S07]  /*51e0*/  IMAD.MOV.U32 R70, RZ, RZ, R76 ;  /* 0x000000ffff467224 */ /* 0x000fce00078e004c */
[----:B------:R-:W-:Y:S05]  /*51f0*/  WARPSYNC.COLLECTIVE R78, `(.L_x_75) ;  /* 0x000000004e087348 */ /* 0x000fea0003c00000 */
[----:B------:R0:W1:Y:S02]  /*5200*/  SHFL.BFLY P1, R79, R70, R81, R83 ;  /* 0x0c000051464f7389 */ /* 0x0000640000020053 */
[----:B01----:R-:W-:Y:S05]  /*5210*/  ENDCOLLECTIVE ;  /* 0x000000000000791b */ /* 0x003fea0003800000 */
.L_x_75:
[----:B------:R-:W-:Y:S01]  /*5220*/  IMAD.MOV.U32 R75, RZ, RZ, R79 ;  /* 0x000000ffff4b7224 */ /* 0x000fe200078e004f */
[----:B------:R-:W-:Y:S06]  /*5230*/  BRA `(.L_x_76) ;  /* 0xffffffd800447947 */ /* 0x000fec000383ffff */
        .weak           $__internal_0_$__cuda_sm3x_div_rn_noftz_f32_slowpath
        .type           $__internal_0_$__cuda_sm3x_div_rn_noftz_f32_slowpath,@function
        .size           $__internal_0_$__cuda_sm3x_div_rn_noftz_f32_slowpath,(.L_x_89 - $__internal_0_$__cuda_sm3x_div_rn_noftz_f32_slowpath)
$__internal_0_$__cuda_sm3x_div_rn_noftz_f32_slowpath:
[----:B------:R-:W-:Y:S01]  /*5240*/  SHF.R.U32.HI R5, RZ, 0x17, R3 ;  /* 0x00000017ff057819 */ /* 0x000fe20000011603 */
[----:B------:R-:W-:Y:S01]  /*5250*/  BSSY.RECONVERGENT B2, `(.L_x_77) ;  /* 0x0000063000027945 */ /* 0x000fe20003800200 */
[----:B------:R-:W-:Y:S02]  /*5260*/  SHF.R.U32.HI R4, RZ, 0x17, R0 ;  /* 0x00000017ff047819 */ /* 0x000fe40000011600 */
[----:B------:R-:W-:Y:S02]  /*5270*/  LOP3.LUT R16, R5, 0xff, RZ, 0xc0, !PT ;  /* 0x000000ff05107812 */ /* 0x000fe400078ec0ff */
[----:B------:R-:W-:Y:S02]  /*5280*/  LOP3.LUT R8, R4, 0xff, RZ, 0xc0, !PT ;  /* 0x000000ff04087812 */ /* 0x000fe400078ec0ff */
[----:B------:R-:W-:Y:S02]  /*5290*/  IADD3 R7, PT, PT, R16, -0x1, RZ ;  /* 0xffffffff10077810 */ /* 0x000fe40007ffe0ff */
[----:B------:R-:W-:Y:S01]  /*52a0*/  MOV R5, R3 ;  /* 0x0000000300057202 */ /* 0x000fe20000000f00 */
[----:B------:R-:W-:Y:S01]  /*52b0*/  VIADD R6, R8, 0xffffffff ;  /* 0xffffffff08067836 */ /* 0x000fe20000000000 */
[----:B------:R-:W-:-:S04]  /*52c0*/  ISETP.GT.U32.AND P0, PT, R7, 0xfd, PT ;  /* 0x000000fd0700780c */ /* 0x000fc80003f04070 */
[----:B------:R-:W-:-:S13]  /*52d0*/  ISETP.GT.U32.OR P0, PT, R6, 0xfd, P0 ;  /* 0x000000fd0600780c */ /* 0x000fda0000704470 */
[----:B------:R-:W-:Y:S01]  /*52e0*/  @!P0 IMAD.MOV.U32 R4, RZ, RZ, RZ ;  /* 0x000000ffff048224 */ /* 0x000fe200078e00ff */
[----:B------:R-:W-:Y:S06]  /*52f0*/  @!P0 BRA `(.L_x_78) ;  /* 0x00000000005c8947 */ /* 0x000fec0003800000 */
[----:B------:R-:W-:Y:S02]  /*5300*/  FSETP.GTU.FTZ.AND P0, PT, |R0|, +INF , PT ;  /* 0x7f8000000000780b */ /* 0x000fe40003f1c200 */
[----:B------:R-:W-:-:S04]  /*5310*/  FSETP.GTU.FTZ.AND P1, PT, |R3|, +INF , PT ;  /* 0x7f8000000300780b */ /* 0x000fc80003f3c200 */
[----:B------:R-:W-:-:S13]  /*5320*/  PLOP3.LUT P0, PT, P0, P1, PT, 0xf8, 0x8f ;  /* 0x00000000008f781c */ /* 0x000fda0000703f70 */
[----:B------:R-:W-:Y:S05]  /*5330*/  @P0 BRA `(.L_x_79) ;  /* 0x00000004004c0947 */ /* 0x000fea0003800000 */
[----:B------:R-:W-:-:S13]  /*5340*/  LOP3.LUT P0, RZ, R5, 0x7fffffff, R0, 0xc8, !PT ;  /* 0x7fffffff05ff7812 */ /* 0x000fda000780c800 */
[----:B------:R-:W-:Y:S05]  /*5350*/  @!P0 BRA `(.L_x_80) ;  /* 0x00000004003c8947 */ /* 0x000fea0003800000 */
[C---:B------:R-:W-:Y:S02]  /*5360*/  FSETP.NEU.FTZ.AND P1, PT, |R0|.reuse, +INF , PT ;  /* 0x7f8000000000780b */ /* 0x040fe40003f3d200 */
[----:B------:R-:W-:Y:S02]  /*5370*/  FSETP.NEU.FTZ.AND P2, PT, |R3|, +INF , PT ;  /* 0x7f8000000300780b */ /* 0x000fe40003f5d200 */
[----:B------:R-:W-:-:S11]  /*5380*/  FSETP.NEU.FTZ.AND P0, PT, |R0|, +INF , PT ;  /* 0x7f8000000000780b */ /* 0x000fd60003f1d200 */
[----:B------:R-:W-:Y:S05]  /*5390*/  @!P2 BRA !P1, `(.L_x_80) ;  /* 0x00000004002ca947 */ /* 0x000fea0004800000 */
[----:B------:R-:W-:-:S04]  /*53a0*/  LOP3.LUT P1, RZ, R0, 0x7fffffff, RZ, 0xc0, !PT ;  /* 0x7fffffff00ff7812 */ /* 0x000fc8000782c0ff */
[----:B------:R-:W-:-:S13]  /*53b0*/  PLOP3.LUT P1, PT, P2, P1, PT, 0x2f, 0xf2 ;  /* 0x0000000000f2781c */ /* 0x000fda0001722577 */
[----:B------:R-:W-:Y:S05]  /*53c0*/  @P1 BRA `(.L_x_81) ;  /* 0x0000000400181947 */ /* 0x000fea0003800000 */
[----:B------:R-:W-:-:S04]  /*53d0*/  LOP3.LUT P1, RZ, R5, 0x7fffffff, RZ, 0xc0, !PT ;  /* 0x7fffffff05ff7812 */ /* 0x000fc8000782c0ff */
[----:B------:R-:W-:-:S13]  /*53e0*/  PLOP3.LUT P0, PT, P0, P1, PT, 0x2f, 0xf2 ;  /* 0x0000000000f2781c */ /* 0x000fda0000702577 */
[----:B------:R-:W-:Y:S05]  /*53f0*/  @P0 BRA `(.L_x_82) ;  /* 0x0000000400000947 */ /* 0x000fea0003800000 */
[----:B------:R-:W-:Y:S02]  /*5400*/  ISETP.GE.AND P0, PT, R6, RZ, PT ;  /* 0x000000ff0600720c */ /* 0x000fe40003f06270 */
[----:B------:R-:W-:-:S11]  /*5410*/  ISETP.GE.AND P1, PT, R7, RZ, PT ;  /* 0x000000ff0700720c */ /* 0x000fd60003f26270 */
[----:B------:R-:W-:Y:S01]  /*5420*/  @P0 MOV R4, RZ ;  /* 0x000000ff00040202 */ /* 0x000fe20000000f00 */
[----:B------:R-:W-:Y:S02]  /*5430*/  @!P0 IMAD.MOV.U32 R4, RZ, RZ, -0x40 ;  /* 0xffffffc0ff048424 */ /* 0x000fe400078e00ff */
[----:B------:R-:W-:Y:S01]  /*5440*/  @!P0 FFMA R0, R0, 1.84467440737095516160e+19, RZ ;  /* 0x5f80000000008823 */ /* 0x000fe200000000ff */
[----:B------:R-:W-:Y:S02]  /*5450*/  @!P1 FFMA R5, R3, 1.84467440737095516160e+19, RZ ;  /* 0x5f80000003059823 */ /* 0x000fe400000000ff */
[----:B------:R-:W-:-:S07]  /*5460*/  @!P1 IADD3 R4, PT, PT, R4, 0x40, RZ ;  /* 0x0000004004049810 */ /* 0x000fce0007ffe0ff */
.L_x_78:
[----:B------:R-:W-:Y:S01]  /*5470*/  LEA R6, R16, 0xc0800000, 0x17 ;  /* 0xc080000010067811 */ /* 0x000fe200078eb8ff */
[----:B------:R-:W-:Y:S04]  /*5480*/  BSSY.RECONVERGENT B3, `(.L_x_83) ;  /* 0x0000036000037945 */ /* 0x000fe80003800200 */
[----:B------:R-:W-:Y:S01]  /*5490*/  IMAD.IADD R6, R5, 0x1, -R6 ;  /* 0x0000000105067824 */ /* 0x000fe200078e0a06 */
[----:B------:R-:W-:-:S03]  /*54a0*/  IADD3 R5, PT, PT, R8, -0x7f, RZ ;  /* 0xffffff8108057810 */ /* 0x000fc60007ffe0ff */
[----:B------:R-:W0:Y:S01]  /*54b0*/  MUFU.RCP R7, R6 ;  /* 0x0000000600077308 */ /* 0x000e220000001000 */
[----:B------:R-:W-:Y:S01]  /*54c0*/  FADD.FTZ R9, -R6, -RZ ;  /* 0x800000ff06097221 */ /* 0x000fe20000010100 */
[C---:B------:R-:W-:Y:S01]  /*54d0*/  IMAD R0, R5.reuse, -0x800000, R0 ;  /* 0xff80000005007824 */ /* 0x040fe200078e0200 */
[----:B------:R-:W-:-:S05]  /*54e0*/  IADD3 R5, PT, PT, R5, 0x7f, -R16 ;  /* 0x0000007f05057810 */ /* 0x000fca0007ffe810 */
[----:B------:R-:W-:Y:S02]  /*54f0*/  IMAD.IADD R5, R5, 0x1, R4 ;  /* 0x0000000105057824 */ /* 0x000fe400078e0204 */
[----:B0-----:R-:W-:-:S04]  /*5500*/  FFMA R8, R7, R9, 1 ;  /* 0x3f80000007087423 */ /* 0x001fc80000000009 */
[----:B------:R-:W-:-:S04]  /*5510*/  FFMA R18, R7, R8, R7 ;  /* 0x0000000807127223 */ /* 0x000fc80000000007 */
[----:B------:R-:W-:-:S04]  /*5520*/  FFMA R7, R0, R18, RZ ;  /* 0x0000001200077223 */ /* 0x000fc800000000ff */
[----:B------:R-:W-:-:S04]  /*5530*/  FFMA R8, R9, R7, R0 ;  /* 0x0000000709087223 */ /* 0x000fc80000000000 */
[----:B------:R-:W-:-:S04]  /*5540*/  FFMA R17, R18, R8, R7 ;  /* 0x0000000812117223 */ /* 0x000fc80000000007 */
[----:B------:R-:W-:-:S04]  /*5550*/  FFMA R8, R9, R17, R0 ;  /* 0x0000001109087223 */ /* 0x000fc80000000000 */
[----:B------:R-:W-:-:S05]  /*5560*/  FFMA R7, R18, R8, R17 ;  /* 0x0000000812077223 */ /* 0x000fca0000000011 */
[----:B------:R-:W-:-:S04]  /*5570*/  SHF.R.U32.HI R0, RZ, 0x17, R7 ;  /* 0x00000017ff007819 */ /* 0x000fc80000011607 */
[----:B------:R-:W-:-:S04]  /*5580*/  LOP3.LUT R0, R0, 0xff, RZ, 0xc0, !PT ;  /* 0x000000ff00007812 */ /* 0x000fc800078ec0ff */
[----:B------:R-:W-:-:S05]  /*5590*/  IADD3 R6, PT, PT, R0, R5, RZ ;  /* 0x0000000500067210 */ /* 0x000fca0007ffe0ff */
[----:B------:R-:W-:-:S05]  /*55a0*/  VIADD R0, R6, 0xffffffff ;  /* 0xffffffff06007836 */ /* 0x000fca0000000000 */
[----:B------:R-:W-:-:S13]  /*55b0*/  ISETP.GE.U32.AND P0, PT, R0, 0xfe, PT ;  /* 0x000000fe0000780c */ /* 0x000fda0003f06070 */
[----:B------:R-:W-:Y:S05]  /*55c0*/  @!P0 BRA `(.L_x_84) ;  /* 0x0000000000808947 */ /* 0x000fea0003800000 */
[----:B------:R-:W-:-:S13]  /*55d0*/  ISETP.GT.AND P0, PT, R6, 0xfe, PT ;  /* 0x000000fe0600780c */ /* 0x000fda0003f04270 */
[----:B------:R-:W-:Y:S05]  /*55e0*/  @P0 BRA `(.L_x_85) ;  /* 0x00000000006c0947 */ /* 0x000fea0003800000 */
[----:B------:R-:W-:-:S13]  /*55f0*/  ISETP.GE.AND P0, PT, R6, 0x1, PT ;  /* 0x000000010600780c */ /* 0x000fda0003f06270 */
[----:B------:R-:W-:Y:S05]  /*5600*/  @P0 BRA `(.L_x_86) ;  /* 0x0000000000740947 */ /* 0x000fea0003800000 */
[----:B------:R-:W-:Y:S02]  /*5610*/  ISETP.GE.AND P0, PT, R6, -0x18, PT ;  /* 0xffffffe80600780c */ /* 0x000fe40003f06270 */
[----:B------:R-:W-:-:S11]  /*5620*/  LOP3.LUT R7, R7, 0x80000000, RZ, 0xc0, !PT ;  /* 0x8000000007077812 */ /* 0x000fd600078ec0ff */
[----:B------:R-:W-:Y:S05]  /*5630*/  @!P0 BRA `(.L_x_86) ;  /* 0x0000000000688947 */ /* 0x000fea0003800000 */
[-CC-:B------:R-:W-:Y:S01]  /*5640*/  FFMA.RZ R0, R18, R8.reuse, R17.reuse ;  /* 0x0000000812007223 */ /* 0x180fe2000000c011 */
[----:B------:R-:W-:Y:S01]  /*5650*/  IADD3 R9, PT, PT, R6, 0x20, RZ ;  /* 0x0000002006097810 */ /* 0x000fe20007ffe0ff */
[-CC-:B------:R-:W-:Y:S01]  /*5660*/  FFMA.RM R5, R18, R8.reuse, R17.reuse ;  /* 0x0000000812057223 */ /* 0x180fe20000004011 */
[----:B------:R-:W-:Y:S02]  /*5670*/  ISETP.NE.AND P2, PT, R6, RZ, PT ;  /* 0x000000ff0600720c */ /* 0x000fe40003f45270 */
[----:B------:R-:W-:Y:S01]  /*5680*/  LOP3.LUT R4, R0, 0x7fffff, RZ, 0xc0, !PT ;  /* 0x007fffff00047812 */ /* 0x000fe200078ec0ff */
[----:B------:R-:W-:Y:S01]  /*5690*/  FFMA.RP R0, R18, R8, R17 ;  /* 0x0000000812007223 */ /* 0x000fe20000008011 */
[----:B------:R-:W-:Y:S01]  /*56a0*/  ISETP.NE.AND P1, PT, R6, RZ, PT ;  /* 0x000000ff0600720c */ /* 0x000fe20003f25270 */
[----:B------:R-:W-:Y:S01]  /*56b0*/  IMAD.MOV R6, RZ, RZ, -R6 ;  /* 0x000000ffff067224 */ /* 0x000fe200078e0a06 */
[----:B------:R-:W-:Y:S02]  /*56c0*/  LOP3.LUT R4, R4, 0x800000, RZ, 0xfc, !PT ;  /* 0x0080000004047812 */ /* 0x000fe400078efcff */
[----:B------:R-:W-:-:S02]  /*56d0*/  FSETP.NEU.FTZ.AND P0, PT, R0, R5, PT ;  /* 0x000000050000720b */ /* 0x000fc40003f1d000 */
[----:B------:R-:W-:Y:S02]  /*56e0*/  SHF.L.U32 R9, R4, R9, RZ ;  /* 0x0000000904097219 */ /* 0x000fe400000006ff */
[----:B------:R-:W-:Y:S02]  /*56f0*/  SEL R5, R6, RZ, P2 ;  /* 0x000000ff06057207 */ /* 0x000fe40001000000 */
[----:B------:R-:W-:Y:S02]  /*5700*/  ISETP.NE.AND P1, PT, R9, RZ, P1 ;  /* 0x000000ff0900720c */ /* 0x000fe40000f25270 */
[----:B------:R-:W-:Y:S02]  /*5710*/  SHF.R.U32.HI R5, RZ, R5, R4 ;  /* 0x00000005ff057219 */ /* 0x000fe40000011604 */
[----:B------:R-:W-:Y:S02]  /*5720*/  PLOP3.LUT P0, PT, P0, P1, PT, 0xf8, 0x8f ;  /* 0x00000000008f781c */ /* 0x000fe40000703f70 */
[----:B------:R-:W-:-:S02]  /*5730*/  SHF.R.U32.HI R9, RZ, 0x1, R5 ;  /* 0x00000001ff097819 */ /* 0x000fc40000011605 */
[----:B------:R-:W-:-:S04]  /*5740*/  SEL R0, RZ, 0x1, !P0 ;  /* 0x00000001ff007807 */ /* 0x000fc80004000000 */
[----:B------:R-:W-:-:S04]  /*5750*/  LOP3.LUT R0, R0, 0x1, R9, 0xf8, !PT ;  /* 0x0000000100007812 */ /* 0x000fc800078ef809 */
[----:B------:R-:W-:-:S04]  /*5760*/  LOP3.LUT R0, R0, R5, RZ, 0xc0, !PT ;  /* 0x0000000500007212 */ /* 0x000fc800078ec0ff */
[----:B------:R-:W-:-:S04]  /*5770*/  IADD3 R0, PT, PT, R9, R0, RZ ;  /* 0x0000000009007210 */ /* 0x000fc80007ffe0ff */
[----:B------:R-:W-:Y:S01]  /*5780*/  LOP3.LUT R7, R0, R7, RZ, 0xfc, !PT ;  /* 0x0000000700077212 */ /* 0x000fe200078efcff */
[----:B------:R-:W-:Y:S06]  /*5790*/  BRA `(.L_x_86) ;  /* 0x0000000000107947 */ /* 0x000fec0003800000 */
.L_x_85:
[----:B------:R-:W-:-:S04]  /*57a0*/  LOP3.LUT R7, R7, 0x80000000, RZ, 0xc0, !PT ;  /* 0x8000000007077812 */ /* 0x000fc800078ec0ff */
[----:B------:R-:W-:Y:S01]  /*57b0*/  LOP3.LUT R7, R7, 0x7f800000, RZ, 0xfc, !PT ;  /* 0x7f80000007077812 */ /* 0x000fe200078efcff */
[----:B------:R-:W-:Y:S06]  /*57c0*/  BRA `(.L_x_86) ;  /* 0x0000000000047947 */ /* 0x000fec0003800000 */
.L_x_84:
[----:B------:R-:W-:-:S07]  /*57d0*/  IMAD R7, R5, 0x800000, R7 ;  /* 0x0080000005077824 */ /* 0x000fce00078e0207 */
.L_x_86:
[----:B------:R-:W-:Y:S05]  /*57e0*/  BSYNC.RECONVERGENT B3 ;  /* 0x0000000000037941 */ /* 0x000fea0003800200 */
.L_x_83:
[----:B------:R-:W-:Y:S05]  /*57f0*/  BRA `(.L_x_87) ;  /* 0x0000000000207947 */ /* 0x000fea0003800000 */
.L_x_82:
[----:B------:R-:W-:-:S04]  /*5800*/  LOP3.LUT R0, R5, 0x80000000, R0, 0x48, !PT ;  /* 0x8000000005007812 */ /* 0x000fc800078e4800 */
[----:B------:R-:W-:Y:S01]  /*5810*/  LOP3.LUT R7, R0, 0x7f800000, RZ, 0xfc, !PT ;  /* 0x7f80000000077812 */ /* 0x000fe200078efcff */
[----:B------:R-:W-:Y:S06]  /*5820*/  BRA `(.L_x_87) ;  /* 0x0000000000147947 */ /* 0x000fec0003800000 */
.L_x_81:
[----:B------:R-:W-:Y:S01]  /*5830*/  LOP3.LUT R7, R5, 0x80000000, R0, 0x48, !PT ;  /* 0x8000000005077812 */ /* 0x000fe200078e4800 */
[----:B------:R-:W-:Y:S06]  /*5840*/  BRA `(.L_x_87) ;  /* 0x00000000000c7947 */ /* 0x000fec0003800000 */
.L_x_80:
[----:B------:R-:W0:Y:S01]  /*5850*/  MUFU.RSQ R7, -QNAN ;  /* 0xffc0000000077908 */ /* 0x000e220000001400 */
[----:B------:R-:W-:Y:S05]  /*5860*/  BRA `(.L_x_87) ;  /* 0x0000000000047947 */ /* 0x000fea0003800000 */
.L_x_79:
[----:B------:R-:W-:-:S07]  /*5870*/  FADD.FTZ R7, R0, R3 ;  /* 0x0000000300077221 */ /* 0x000fce0000010000 */
.L_x_87:
[----:B------:R-:W-:Y:S05]  /*5880*/  BSYNC.RECONVERGENT B2 ;  /* 0x0000000000027941 */ /* 0x000fea0003800200 */
.L_x_77:
[----:B------:R-:W-:Y:S01]  /*5890*/  IMAD.MOV.U32 R4, RZ, RZ, R10 ;  /* 0x000000ffff047224 */ /* 0x000fe200078e000a */
[----:B------:R-:W-:Y:S02]  /*58a0*/  MOV R5, 0x0 ;  /* 0x0000000000057802 */ /* 0x000fe40000000f00 */
[----:B0-----:R-:W-:Y:S02]  /*58b0*/  MOV R0, R7 ;  /* 0x0000000700007202 */ /* 0x001fe40000000f00 */
[----:B------:R-:W-:Y:S05]  /*58c0*/  RET.REL.NODEC R4 `(fa_v5_kernel) ;  /* 0xffffffa404cc7950 */ /* 0x000fea0003c3ffff */
.L_x_88:
[----:B------:R-:W-:-:S00]  /*58d0*/  BRA `(.L_x_88) ;  /* 0xfffffffc00fc7947 */ /* 0x000fc0000383ffff */
[----:B------:R-:W-:-:S00]  /*58e0*/  NOP ;  /* 0x0000000000007918 */ /* 0x000fc00000000000 */
        /* <DEDUP_REMOVED lines=9> */
.L_x_89:


//--------------------- .nv.shared.fa_v5_kernel   --------------------------
	.section	.nv.shared.fa_v5_kernel,"aw",@nobits
	.sectionflags	@""
	.align	4
.nv.shared.fa_v5_kernel:
	.zero		50176


//--------------------- .nv.shared.reserved.0     --------------------------
	.section	.nv.shared.reserved.0,"aw",@nobits
	.weak		__nv_reservedSMEM_offset_0_alias
	.size		__nv_reservedSMEM_offset_0_alias, 0, 64
	.other		__nv_reservedSMEM_offset_0_alias,@"STO_CUDA_RESERVED_SHARED STV_DEFAULT"
__nv_reservedSMEM_offset_0_alias:
	.zero		0
	.zero		64


//--------------------- .nv.constant0.fa_v5_kernel --------------------------
	.section	.nv.constant0.fa_v5_kernel,"a",@progbits
	.sectionflags	@""
	.align	4
.nv.constant0.fa_v5_kernel:
	.zero		948


//--------------------- SYMBOLS --------------------------

	.type		.nv.reservedSmem.offset0,@object
	.size		.nv.reservedSmem.offset0,0x4
	.type		.nv.reservedSmem.cap,@object
	.size		.nv.reservedSmem.cap,0x4
